//
// Generated by NVIDIA NVVM Compiler
//
// Compiler Build ID: CL-36424714
// Cuda compilation tools, release 13.0, V13.0.88
// Based on NVVM 20.0.0
//

.version 9.0
.target sm_100
.address_size 64

	// .globl	clamp

.visible .entry clamp(
	.param .u64 .ptr .align 1 clamp_param_0,
	.param .u64 .ptr .align 1 clamp_param_1,
	.param .f32 clamp_param_2,
	.param .f32 clamp_param_3,
	.param .u32 clamp_param_4
)
{
	.reg .pred 	%p<4>;
	.reg .b32 	%r<6>;
	.reg .b32 	%f<6>;
	.reg .b64 	%rd<8>;

	ld.param.u64 	%rd1, [clamp_param_0];
	ld.param.u64 	%rd2, [clamp_param_1];
	ld.param.f32 	%f1, [clamp_param_2];
	ld.param.f32 	%f2, [clamp_param_3];
	ld.param.u32 	%r2, [clamp_param_4];
	mov.u32 	%r3, %ctaid.x;
	mov.u32 	%r4, %ntid.x;
	mov.u32 	%r5, %tid.x;
	mad.lo.s32 	%r1, %r3, %r4, %r5;
	setp.ge.s32 	%p1, %r1, %r2;
	@%p1 bra 	$L__BB0_2;
	cvta.to.global.u64 	%rd3, %rd1;
	cvta.to.global.u64 	%rd4, %rd2;
	mul.wide.s32 	%rd5, %r1, 4;
	add.s64 	%rd6, %rd3, %rd5;
	ld.global.f32 	%f3, [%rd6];
	setp.lt.f32 	%p2, %f3, %f1;
	selp.f32 	%f4, %f1, %f3, %p2;
	setp.gt.f32 	%p3, %f4, %f2;
	selp.f32 	%f5, %f2, %f4, %p3;
	add.s64 	%rd7, %rd4, %rd5;
	st.global.f32 	[%rd7], %f5;
$L__BB0_2:
	ret;

}
	// .globl	greater_equal
.visible .entry greater_equal(
	.param .u64 .ptr .align 1 greater_equal_param_0,
	.param .u64 .ptr .align 1 greater_equal_param_1,
	.param .u64 .ptr .align 1 greater_equal_param_2,
	.param .u32 greater_equal_param_3
)
{
	.reg .pred 	%p<3>;
	.reg .b32 	%r<6>;
	.reg .b32 	%f<4>;
	.reg .b64 	%rd<11>;

	ld.param.u64 	%rd1, [greater_equal_param_0];
	ld.param.u64 	%rd2, [greater_equal_param_1];
	ld.param.u64 	%rd3, [greater_equal_param_2];
	ld.param.u32 	%r2, [greater_equal_param_3];
	mov.u32 	%r3, %ctaid.x;
	mov.u32 	%r4, %ntid.x;
	mov.u32 	%r5, %tid.x;
	mad.lo.s32 	%r1, %r3, %r4, %r5;
	setp.ge.s32 	%p1, %r1, %r2;
	@%p1 bra 	$L__BB1_2;
	cvta.to.global.u64 	%rd4, %rd1;
	cvta.to.global.u64 	%rd5, %rd2;
	cvta.to.global.u64 	%rd6, %rd3;
	mul.wide.s32 	%rd7, %r1, 4;
	add.s64 	%rd8, %rd4, %rd7;
	ld.global.f32 	%f1, [%rd8];
	add.s64 	%rd9, %rd5, %rd7;
	ld.global.f32 	%f2, [%rd9];
	setp.ge.f32 	%p2, %f1, %f2;
	selp.f32 	%f3, 0f3F800000, 0f00000000, %p2;
	add.s64 	%rd10, %rd6, %rd7;
	st.global.f32 	[%rd10], %f3;
$L__BB1_2:
	ret;

}
	// .globl	greater_equal_f64
.visible .entry greater_equal_f64(
	.param .u64 .ptr .align 1 greater_equal_f64_param_0,
	.param .u64 .ptr .align 1 greater_equal_f64_param_1,
	.param .u64 .ptr .align 1 greater_equal_f64_param_2,
	.param .u32 greater_equal_f64_param_3
)
{
	.reg .pred 	%p<3>;
	.reg .b32 	%r<6>;
	.reg .b64 	%rd<11>;
	.reg .b64 	%fd<4>;

	ld.param.u64 	%rd1, [greater_equal_f64_param_0];
	ld.param.u64 	%rd2, [greater_equal_f64_param_1];
	ld.param.u64 	%rd3, [greater_equal_f64_param_2];
	ld.param.u32 	%r2, [greater_equal_f64_param_3];
	mov.u32 	%r3, %ctaid.x;
	mov.u32 	%r4, %ntid.x;
	mov.u32 	%r5, %tid.x;
	mad.lo.s32 	%r1, %r3, %r4, %r5;
	setp.ge.s32 	%p1, %r1, %r2;
	@%p1 bra 	$L__BB2_2;
	cvta.to.global.u64 	%rd4, %rd1;
	cvta.to.global.u64 	%rd5, %rd2;
	cvta.to.global.u64 	%rd6, %rd3;
	mul.wide.s32 	%rd7, %r1, 8;
	add.s64 	%rd8, %rd4, %rd7;
	ld.global.f64 	%fd1, [%rd8];
	add.s64 	%rd9, %rd5, %rd7;
	ld.global.f64 	%fd2, [%rd9];
	setp.ge.f64 	%p2, %fd1, %fd2;
	selp.f64 	%fd3, 0d3FF0000000000000, 0d0000000000000000, %p2;
	add.s64 	%rd10, %rd6, %rd7;
	st.global.f64 	[%rd10], %fd3;
$L__BB2_2:
	ret;

}
	// .globl	less_equal
.visible .entry less_equal(
	.param .u64 .ptr .align 1 less_equal_param_0,
	.param .u64 .ptr .align 1 less_equal_param_1,
	.param .u64 .ptr .align 1 less_equal_param_2,
	.param .u32 less_equal_param_3
)
{
	.reg .pred 	%p<3>;
	.reg .b32 	%r<6>;
	.reg .b32 	%f<4>;
	.reg .b64 	%rd<11>;

	ld.param.u64 	%rd1, [less_equal_param_0];
	ld.param.u64 	%rd2, [less_equal_param_1];
	ld.param.u64 	%rd3, [less_equal_param_2];
	ld.param.u32 	%r2, [less_equal_param_3];
	mov.u32 	%r3, %ctaid.x;
	mov.u32 	%r4, %ntid.x;
	mov.u32 	%r5, %tid.x;
	mad.lo.s32 	%r1, %r3, %r4, %r5;
	setp.ge.s32 	%p1, %r1, %r2;
	@%p1 bra 	$L__BB3_2;
	cvta.to.global.u64 	%rd4, %rd1;
	cvta.to.global.u64 	%rd5, %rd2;
	cvta.to.global.u64 	%rd6, %rd3;
	mul.wide.s32 	%rd7, %r1, 4;
	add.s64 	%rd8, %rd4, %rd7;
	ld.global.f32 	%f1, [%rd8];
	add.s64 	%rd9, %rd5, %rd7;
	ld.global.f32 	%f2, [%rd9];
	setp.le.f32 	%p2, %f1, %f2;
	selp.f32 	%f3, 0f3F800000, 0f00000000, %p2;
	add.s64 	%rd10, %rd6, %rd7;
	st.global.f32 	[%rd10], %f3;
$L__BB3_2:
	ret;

}
	// .globl	less_equal_f64
.visible .entry less_equal_f64(
	.param .u64 .ptr .align 1 less_equal_f64_param_0,
	.param .u64 .ptr .align 1 less_equal_f64_param_1,
	.param .u64 .ptr .align 1 less_equal_f64_param_2,
	.param .u32 less_equal_f64_param_3
)
{
	.reg .pred 	%p<3>;
	.reg .b32 	%r<6>;
	.reg .b64 	%rd<11>;
	.reg .b64 	%fd<4>;

	ld.param.u64 	%rd1, [less_equal_f64_param_0];
	ld.param.u64 	%rd2, [less_equal_f64_param_1];
	ld.param.u64 	%rd3, [less_equal_f64_param_2];
	ld.param.u32 	%r2, [less_equal_f64_param_3];
	mov.u32 	%r3, %ctaid.x;
	mov.u32 	%r4, %ntid.x;
	mov.u32 	%r5, %tid.x;
	mad.lo.s32 	%r1, %r3, %r4, %r5;
	setp.ge.s32 	%p1, %r1, %r2;
	@%p1 bra 	$L__BB4_2;
	cvta.to.global.u64 	%rd4, %rd1;
	cvta.to.global.u64 	%rd5, %rd2;
	cvta.to.global.u64 	%rd6, %rd3;
	mul.wide.s32 	%rd7, %r1, 8;
	add.s64 	%rd8, %rd4, %rd7;
	ld.global.f64 	%fd1, [%rd8];
	add.s64 	%rd9, %rd5, %rd7;
	ld.global.f64 	%fd2, [%rd9];
	setp.le.f64 	%p2, %fd1, %fd2;
	selp.f64 	%fd3, 0d3FF0000000000000, 0d0000000000000000, %p2;
	add.s64 	%rd10, %rd6, %rd7;
	st.global.f64 	[%rd10], %fd3;
$L__BB4_2:
	ret;

}
	// .globl	equal
.visible .entry equal(
	.param .u64 .ptr .align 1 equal_param_0,
	.param .u64 .ptr .align 1 equal_param_1,
	.param .u64 .ptr .align 1 equal_param_2,
	.param .u32 equal_param_3
)
{
	.reg .pred 	%p<3>;
	.reg .b32 	%r<6>;
	.reg .b32 	%f<4>;
	.reg .b64 	%rd<11>;

	ld.param.u64 	%rd1, [equal_param_0];
	ld.param.u64 	%rd2, [equal_param_1];
	ld.param.u64 	%rd3, [equal_param_2];
	ld.param.u32 	%r2, [equal_param_3];
	mov.u32 	%r3, %ctaid.x;
	mov.u32 	%r4, %ntid.x;
	mov.u32 	%r5, %tid.x;
	mad.lo.s32 	%r1, %r3, %r4, %r5;
	setp.ge.s32 	%p1, %r1, %r2;
	@%p1 bra 	$L__BB5_2;
	cvta.to.global.u64 	%rd4, %rd1;
	cvta.to.global.u64 	%rd5, %rd2;
	cvta.to.global.u64 	%rd6, %rd3;
	mul.wide.s32 	%rd7, %r1, 4;
	add.s64 	%rd8, %rd4, %rd7;
	ld.global.f32 	%f1, [%rd8];
	add.s64 	%rd9, %rd5, %rd7;
	ld.global.f32 	%f2, [%rd9];
	setp.eq.f32 	%p2, %f1, %f2;
	selp.f32 	%f3, 0f3F800000, 0f00000000, %p2;
	add.s64 	%rd10, %rd6, %rd7;
	st.global.f32 	[%rd10], %f3;
$L__BB5_2:
	ret;

}
	// .globl	equal_f64
.visible .entry equal_f64(
	.param .u64 .ptr .align 1 equal_f64_param_0,
	.param .u64 .ptr .align 1 equal_f64_param_1,
	.param .u64 .ptr .align 1 equal_f64_param_2,
	.param .u32 equal_f64_param_3
)
{
	.reg .pred 	%p<3>;
	.reg .b32 	%r<6>;
	.reg .b64 	%rd<11>;
	.reg .b64 	%fd<4>;

	ld.param.u64 	%rd1, [equal_f64_param_0];
	ld.param.u64 	%rd2, [equal_f64_param_1];
	ld.param.u64 	%rd3, [equal_f64_param_2];
	ld.param.u32 	%r2, [equal_f64_param_3];
	mov.u32 	%r3, %ctaid.x;
	mov.u32 	%r4, %ntid.x;
	mov.u32 	%r5, %tid.x;
	mad.lo.s32 	%r1, %r3, %r4, %r5;
	setp.ge.s32 	%p1, %r1, %r2;
	@%p1 bra 	$L__BB6_2;
	cvta.to.global.u64 	%rd4, %rd1;
	cvta.to.global.u64 	%rd5, %rd2;
	cvta.to.global.u64 	%rd6, %rd3;
	mul.wide.s32 	%rd7, %r1, 8;
	add.s64 	%rd8, %rd4, %rd7;
	ld.global.f64 	%fd1, [%rd8];
	add.s64 	%rd9, %rd5, %rd7;
	ld.global.f64 	%fd2, [%rd9];
	setp.eq.f64 	%p2, %fd1, %fd2;
	selp.f64 	%fd3, 0d3FF0000000000000, 0d0000000000000000, %p2;
	add.s64 	%rd10, %rd6, %rd7;
	st.global.f64 	[%rd10], %fd3;
$L__BB6_2:
	ret;

}
	// .globl	logical_not
.visible .entry logical_not(
	.param .u64 .ptr .align 1 logical_not_param_0,
	.param .u64 .ptr .align 1 logical_not_param_1,
	.param .u32 logical_not_param_2
)
{
	.reg .pred 	%p<3>;
	.reg .b32 	%r<6>;
	.reg .b32 	%f<3>;
	.reg .b64 	%rd<8>;

	ld.param.u64 	%rd1, [logical_not_param_0];
	ld.param.u64 	%rd2, [logical_not_param_1];
	ld.param.u32 	%r2, [logical_not_param_2];
	mov.u32 	%r3, %ctaid.x;
	mov.u32 	%r4, %ntid.x;
	mov.u32 	%r5, %tid.x;
	mad.lo.s32 	%r1, %r3, %r4, %r5;
	setp.ge.s32 	%p1, %r1, %r2;
	@%p1 bra 	$L__BB7_2;
	cvta.to.global.u64 	%rd3, %rd1;
	cvta.to.global.u64 	%rd4, %rd2;
	mul.wide.s32 	%rd5, %r1, 4;
	add.s64 	%rd6, %rd3, %rd5;
	ld.global.f32 	%f1, [%rd6];
	setp.eq.f32 	%p2, %f1, 0f00000000;
	selp.f32 	%f2, 0f3F800000, 0f00000000, %p2;
	add.s64 	%rd7, %rd4, %rd5;
	st.global.f32 	[%rd7], %f2;
$L__BB7_2:
	ret;

}
	// .globl	logical_not_f64
.visible .entry logical_not_f64(
	.param .u64 .ptr .align 1 logical_not_f64_param_0,
	.param .u64 .ptr .align 1 logical_not_f64_param_1,
	.param .u32 logical_not_f64_param_2
)
{
	.reg .pred 	%p<3>;
	.reg .b32 	%r<6>;
	.reg .b64 	%rd<8>;
	.reg .b64 	%fd<3>;

	ld.param.u64 	%rd1, [logical_not_f64_param_0];
	ld.param.u64 	%rd2, [logical_not_f64_param_1];
	ld.param.u32 	%r2, [logical_not_f64_param_2];
	mov.u32 	%r3, %ctaid.x;
	mov.u32 	%r4, %ntid.x;
	mov.u32 	%r5, %tid.x;
	mad.lo.s32 	%r1, %r3, %r4, %r5;
	setp.ge.s32 	%p1, %r1, %r2;
	@%p1 bra 	$L__BB8_2;
	cvta.to.global.u64 	%rd3, %rd1;
	cvta.to.global.u64 	%rd4, %rd2;
	mul.wide.s32 	%rd5, %r1, 8;
	add.s64 	%rd6, %rd3, %rd5;
	ld.global.f64 	%fd1, [%rd6];
	setp.eq.f64 	%p2, %fd1, 0d0000000000000000;
	selp.f64 	%fd2, 0d3FF0000000000000, 0d0000000000000000, %p2;
	add.s64 	%rd7, %rd4, %rd5;
	st.global.f64 	[%rd7], %fd2;
$L__BB8_2:
	ret;

}
	// .globl	in_range
.visible .entry in_range(
	.param .u64 .ptr .align 1 in_range_param_0,
	.param .f32 in_range_param_1,
	.param .f32 in_range_param_2,
	.param .u64 .ptr .align 1 in_range_param_3,
	.param .u32 in_range_param_4
)
{
	.reg .pred 	%p<4>;
	.reg .b32 	%r<6>;
	.reg .b32 	%f<6>;
	.reg .b64 	%rd<8>;

	ld.param.u64 	%rd1, [in_range_param_0];
	ld.param.f32 	%f1, [in_range_param_1];
	ld.param.f32 	%f2, [in_range_param_2];
	ld.param.u64 	%rd2, [in_range_param_3];
	ld.param.u32 	%r2, [in_range_param_4];
	mov.u32 	%r3, %ctaid.x;
	mov.u32 	%r4, %ntid.x;
	mov.u32 	%r5, %tid.x;
	mad.lo.s32 	%r1, %r3, %r4, %r5;
	setp.ge.s32 	%p1, %r1, %r2;
	@%p1 bra 	$L__BB9_2;
	cvta.to.global.u64 	%rd3, %rd2;
	cvta.to.global.u64 	%rd4, %rd1;
	mul.wide.s32 	%rd5, %r1, 4;
	add.s64 	%rd6, %rd4, %rd5;
	ld.global.f32 	%f3, [%rd6];
	setp.ge.f32 	%p2, %f3, %f1;
	setp.le.f32 	%p3, %f3, %f2;
	selp.f32 	%f4, 0f3F800000, 0f00000000, %p2;
	selp.f32 	%f5, %f4, 0f00000000, %p3;
	add.s64 	%rd7, %rd3, %rd5;
	st.global.f32 	[%rd7], %f5;
$L__BB9_2:
	ret;

}
	// .globl	in_range_f64
.visible .entry in_range_f64(
	.param .u64 .ptr .align 1 in_range_f64_param_0,
	.param .f64 in_range_f64_param_1,
	.param .f64 in_range_f64_param_2,
	.param .u64 .ptr .align 1 in_range_f64_param_3,
	.param .u32 in_range_f64_param_4
)
{
	.reg .pred 	%p<4>;
	.reg .b32 	%r<6>;
	.reg .b64 	%rd<8>;
	.reg .b64 	%fd<6>;

	ld.param.u64 	%rd1, [in_range_f64_param_0];
	ld.param.f64 	%fd1, [in_range_f64_param_1];
	ld.param.f64 	%fd2, [in_range_f64_param_2];
	ld.param.u64 	%rd2, [in_range_f64_param_3];
	ld.param.u32 	%r2, [in_range_f64_param_4];
	mov.u32 	%r3, %ctaid.x;
	mov.u32 	%r4, %ntid.x;
	mov.u32 	%r5, %tid.x;
	mad.lo.s32 	%r1, %r3, %r4, %r5;
	setp.ge.s32 	%p1, %r1, %r2;
	@%p1 bra 	$L__BB10_2;
	cvta.to.global.u64 	%rd3, %rd2;
	cvta.to.global.u64 	%rd4, %rd1;
	mul.wide.s32 	%rd5, %r1, 8;
	add.s64 	%rd6, %rd4, %rd5;
	ld.global.f64 	%fd3, [%rd6];
	setp.ge.f64 	%p2, %fd3, %fd1;
	setp.le.f64 	%p3, %fd3, %fd2;
	selp.f64 	%fd4, 0d3FF0000000000000, 0d0000000000000000, %p2;
	selp.f64 	%fd5, %fd4, 0d0000000000000000, %p3;
	add.s64 	%rd7, %rd3, %rd5;
	st.global.f64 	[%rd7], %fd5;
$L__BB10_2:
	ret;

}
	// .globl	sign
.visible .entry sign(
	.param .u64 .ptr .align 1 sign_param_0,
	.param .u64 .ptr .align 1 sign_param_1,
	.param .u32 sign_param_2
)
{
	.reg .pred 	%p<4>;
	.reg .b32 	%r<9>;
	.reg .b32 	%f<2>;
	.reg .b64 	%rd<13>;

	ld.param.u64 	%rd2, [sign_param_0];
	ld.param.u64 	%rd3, [sign_param_1];
	ld.param.u32 	%r2, [sign_param_2];
	cvta.to.global.u64 	%rd1, %rd3;
	mov.u32 	%r3, %ctaid.x;
	mov.u32 	%r4, %ntid.x;
	mov.u32 	%r5, %tid.x;
	mad.lo.s32 	%r1, %r3, %r4, %r5;
	setp.ge.s32 	%p1, %r1, %r2;
	@%p1 bra 	$L__BB11_6;
	cvta.to.global.u64 	%rd4, %rd2;
	mul.wide.s32 	%rd5, %r1, 4;
	add.s64 	%rd6, %rd4, %rd5;
	ld.global.f32 	%f1, [%rd6];
	setp.leu.f32 	%p2, %f1, 0f00000000;
	@%p2 bra 	$L__BB11_3;
	add.s64 	%rd12, %rd1, %rd5;
	mov.b32 	%r8, 1065353216;
	st.global.u32 	[%rd12], %r8;
	bra.uni 	$L__BB11_6;
$L__BB11_3:
	setp.geu.f32 	%p3, %f1, 0f00000000;
	@%p3 bra 	$L__BB11_5;
	add.s64 	%rd10, %rd1, %rd5;
	mov.b32 	%r7, -1082130432;
	st.global.u32 	[%rd10], %r7;
	bra.uni 	$L__BB11_6;
$L__BB11_5:
	add.s64 	%rd8, %rd1, %rd5;
	mov.b32 	%r6, 0;
	st.global.u32 	[%rd8], %r6;
$L__BB11_6:
	ret;

}
	// .globl	sign_kernel_f64
.visible .entry sign_kernel_f64(
	.param .u64 .ptr .align 1 sign_kernel_f64_param_0,
	.param .u64 .ptr .align 1 sign_kernel_f64_param_1,
	.param .u32 sign_kernel_f64_param_2
)
{
	.reg .pred 	%p<4>;
	.reg .b32 	%r<6>;
	.reg .b64 	%rd<16>;
	.reg .b64 	%fd<2>;

	ld.param.u64 	%rd2, [sign_kernel_f64_param_0];
	ld.param.u64 	%rd3, [sign_kernel_f64_param_1];
	ld.param.u32 	%r2, [sign_kernel_f64_param_2];
	cvta.to.global.u64 	%rd1, %rd3;
	mov.u32 	%r3, %ctaid.x;
	mov.u32 	%r4, %ntid.x;
	mov.u32 	%r5, %tid.x;
	mad.lo.s32 	%r1, %r3, %r4, %r5;
	setp.ge.s32 	%p1, %r1, %r2;
	@%p1 bra 	$L__BB12_6;
	cvta.to.global.u64 	%rd4, %rd2;
	mul.wide.s32 	%rd5, %r1, 8;
	add.s64 	%rd6, %rd4, %rd5;
	ld.global.f64 	%fd1, [%rd6];
	setp.leu.f64 	%p2, %fd1, 0d0000000000000000;
	@%p2 bra 	$L__BB12_3;
	add.s64 	%rd14, %rd1, %rd5;
	mov.b64 	%rd15, 4607182418800017408;
	st.global.u64 	[%rd14], %rd15;
	bra.uni 	$L__BB12_6;
$L__BB12_3:
	setp.geu.f64 	%p3, %fd1, 0d0000000000000000;
	@%p3 bra 	$L__BB12_5;
	add.s64 	%rd11, %rd1, %rd5;
	mov.b64 	%rd12, -4616189618054758400;
	st.global.u64 	[%rd11], %rd12;
	bra.uni 	$L__BB12_6;
$L__BB12_5:
	add.s64 	%rd8, %rd1, %rd5;
	mov.b64 	%rd9, 0;
	st.global.u64 	[%rd8], %rd9;
$L__BB12_6:
	ret;

}


// ===== COMPILED SASS (sm_100) =====

	.target	sm_100

	.elftype	@"ET_EXEC"


//--------------------- .note.nv.tkinfo           --------------------------
	.section	.note.nv.tkinfo,"",@"SHT_NOTE"
	.sectionflags	@"SHF_NOTE_NV_TKINFO"
	.tkinfo
        /*0018*/ 	.word	0x00000002
        /*0030*/ 	.string	""
        /*0030*/ 	.string	"ptxas"
        /*0030*/ 	.string	"Cuda compilation tools, release 13.0, V13.0.88"
        /*0030*/ 	.string	"Build cuda_13.0.r13.0/compiler.36424714_0"
        /*0030*/ 	.string	"-arch sm_100 -m 64 "



//--------------------- .note.nv.cuinfo           --------------------------
	.section	.note.nv.cuinfo,"",@"SHT_NOTE"
	.sectionflags	@"SHF_NOTE_NV_CUINFO"
        /*0018*/ 	.short	0x0002
        /*001a*/ 	.short	0x0064
        /*001c*/ 	.short	0x0082
	.zero		2


//--------------------- .nv.info                  --------------------------
	.section	.nv.info,"",@"SHT_CUDA_INFO"
	.align	4


	//----- nvinfo : EIATTR_REGCOUNT
	.align		4
        /*0000*/ 	.byte	0x04, 0x2f
        /*0002*/ 	.short	(.L_1 - .L_0)
	.align		4
.L_0:
        /*0004*/ 	.word	index@(clamp)
        /*0008*/ 	.word	0x0000000a


	//----- nvinfo : EIATTR_FRAME_SIZE
	.align		4
.L_1:
        /*000c*/ 	.byte	0x04, 0x11
        /*000e*/ 	.short	(.L_3 - .L_2)
	.align		4
.L_2:
        /*0010*/ 	.word	index@(clamp)
        /*0014*/ 	.word	0x00000000


	//----- nvinfo : EIATTR_REGCOUNT
	.align		4
.L_3:
        /*0018*/ 	.byte	0x04, 0x2f
        /*001a*/ 	.short	(.L_5 - .L_4)
	.align		4
.L_4:
        /*001c*/ 	.word	index@(greater_equal)
        /*0020*/ 	.word	0x0000000c


	//----- nvinfo : EIATTR_FRAME_SIZE
	.align		4
.L_5:
        /*0024*/ 	.byte	0x04, 0x11
        /*0026*/ 	.short	(.L_7 - .L_6)
	.align		4
.L_6:
        /*0028*/ 	.word	index@(greater_equal)
        /*002c*/ 	.word	0x00000000


	//----- nvinfo : EIATTR_REGCOUNT
	.align		4
.L_7:
        /*0030*/ 	.byte	0x04, 0x2f
        /*0032*/ 	.short	(.L_9 - .L_8)
	.align		4
.L_8:
        /*0034*/ 	.word	index@(greater_equal_f64)
        /*0038*/ 	.word	0x0000000e


	//----- nvinfo : EIATTR_FRAME_SIZE
	.align		4
.L_9:
        /*003c*/ 	.byte	0x04, 0x11
        /*003e*/ 	.short	(.L_11 - .L_10)
	.align		4
.L_10:
        /*0040*/ 	.word	index@(greater_equal_f64)
        /*0044*/ 	.word	0x00000000


	//----- nvinfo : EIATTR_REGCOUNT
	.align		4
.L_11:
        /*0048*/ 	.byte	0x04, 0x2f
        /*004a*/ 	.short	(.L_13 - .L_12)
	.align		4
.L_12:
        /*004c*/ 	.word	index@(less_equal)
        /*0050*/ 	.word	0x0000000c


	//----- nvinfo : EIATTR_FRAME_SIZE
	.align		4
.L_13:
        /*0054*/ 	.byte	0x04, 0x11
        /*0056*/ 	.short	(.L_15 - .L_14)
	.align		4
.L_14:
        /*0058*/ 	.word	index@(less_equal)
        /*005c*/ 	.word	0x00000000


	//----- nvinfo : EIATTR_REGCOUNT
	.align		4
.L_15:
        /*0060*/ 	.byte	0x04, 0x2f
        /*0062*/ 	.short	(.L_17 - .L_16)
	.align		4
.L_16:
        /*0064*/ 	.word	index@(less_equal_f64)
        /*0068*/ 	.word	0x0000000e


	//----- nvinfo : EIATTR_FRAME_SIZE
	.align		4
.L_17:
        /*006c*/ 	.byte	0x04, 0x11
        /*006e*/ 	.short	(.L_19 - .L_18)
	.align		4
.L_18:
        /*0070*/ 	.word	index@(less_equal_f64)
        /*0074*/ 	.word	0x00000000


	//----- nvinfo : EIATTR_REGCOUNT
	.align		4
.L_19:
        /*0078*/ 	.byte	0x04, 0x2f
        /*007a*/ 	.short	(.L_21 - .L_20)
	.align		4
.L_20:
        /*007c*/ 	.word	index@(equal)
        /*0080*/ 	.word	0x0000000c


	//----- nvinfo : EIATTR_FRAME_SIZE
	.align		4
.L_21:
        /*0084*/ 	.byte	0x04, 0x11
        /*0086*/ 	.short	(.L_23 - .L_22)
	.align		4
.L_22:
        /*0088*/ 	.word	index@(equal)
        /*008c*/ 	.word	0x00000000


	//----- nvinfo : EIATTR_REGCOUNT
	.align		4
.L_23:
        /*0090*/ 	.byte	0x04, 0x2f
        /*0092*/ 	.short	(.L_25 - .L_24)
	.align		4
.L_24:
        /*0094*/ 	.word	index@(equal_f64)
        /*0098*/ 	.word	0x0000000e


	//----- nvinfo : EIATTR_FRAME_SIZE
	.align		4
.L_25:
        /*009c*/ 	.byte	0x04, 0x11
        /*009e*/ 	.short	(.L_27 - .L_26)
	.align		4
.L_26:
        /*00a0*/ 	.word	index@(equal_f64)
        /*00a4*/ 	.word	0x00000000


	//----- nvinfo : EIATTR_REGCOUNT
	.align		4
.L_27:
        /*00a8*/ 	.byte	0x04, 0x2f
        /*00aa*/ 	.short	(.L_29 - .L_28)
	.align		4
.L_28:
        /*00ac*/ 	.word	index@(logical_not)
        /*00b0*/ 	.word	0x0000000a


	//----- nvinfo : EIATTR_FRAME_SIZE
	.align		4
.L_29:
        /*00b4*/ 	.byte	0x04, 0x11
        /*00b6*/ 	.short	(.L_31 - .L_30)
	.align		4
.L_30:
        /*00b8*/ 	.word	index@(logical_not)
        /*00bc*/ 	.word	0x00000000


	//----- nvinfo : EIATTR_REGCOUNT
	.align		4
.L_31:
        /*00c0*/ 	.byte	0x04, 0x2f
        /*00c2*/ 	.short	(.L_33 - .L_32)
	.align		4
.L_32:
        /*00c4*/ 	.word	index@(logical_not_f64)
        /*00c8*/ 	.word	0x0000000c


	//----- nvinfo : EIATTR_FRAME_SIZE
	.align		4
.L_33:
        /*00cc*/ 	.byte	0x04, 0x11
        /*00ce*/ 	.short	(.L_35 - .L_34)
	.align		4
.L_34:
        /*00d0*/ 	.word	index@(logical_not_f64)
        /*00d4*/ 	.word	0x00000000


	//----- nvinfo : EIATTR_REGCOUNT
	.align		4
.L_35:
        /*00d8*/ 	.byte	0x04, 0x2f
        /*00da*/ 	.short	(.L_37 - .L_36)
	.align		4
.L_36:
        /*00dc*/ 	.word	index@(in_range)
        /*00e0*/ 	.word	0x0000000a


	//----- nvinfo : EIATTR_FRAME_SIZE
	.align		4
.L_37:
        /*00e4*/ 	.byte	0x04, 0x11
        /*00e6*/ 	.short	(.L_39 - .L_38)
	.align		4
.L_38:
        /*00e8*/ 	.word	index@(in_range)
        /*00ec*/ 	.word	0x00000000


	//----- nvinfo : EIATTR_REGCOUNT
	.align		4
.L_39:
        /*00f0*/ 	.byte	0x04, 0x2f
        /*00f2*/ 	.short	(.L_41 - .L_40)
	.align		4
.L_40:
        /*00f4*/ 	.word	index@(in_range_f64)
        /*00f8*/ 	.word	0x0000000e


	//----- nvinfo : EIATTR_FRAME_SIZE
	.align		4
.L_41:
        /*00fc*/ 	.byte	0x04, 0x11
        /*00fe*/ 	.short	(.L_43 - .L_42)
	.align		4
.L_42:
        /*0100*/ 	.word	index@(in_range_f64)
        /*0104*/ 	.word	0x00000000


	//----- nvinfo : EIATTR_REGCOUNT
	.align		4
.L_43:
        /*0108*/ 	.byte	0x04, 0x2f
        /*010a*/ 	.short	(.L_45 - .L_44)
	.align		4
.L_44:
        /*010c*/ 	.word	index@(sign)
        /*0110*/ 	.word	0x0000000c


	//----- nvinfo : EIATTR_FRAME_SIZE
	.align		4
.L_45:
        /*0114*/ 	.byte	0x04, 0x11
        /*0116*/ 	.short	(.L_47 - .L_46)
	.align		4
.L_46:
        /*0118*/ 	.word	index@(sign)
        /*011c*/ 	.word	0x00000000


	//----- nvinfo : EIATTR_REGCOUNT
	.align		4
.L_47:
        /*0120*/ 	.byte	0x04, 0x2f
        /*0122*/ 	.short	(.L_49 - .L_48)
	.align		4
.L_48:
        /*0124*/ 	.word	index@(sign_kernel_f64)
        /*0128*/ 	.word	0x0000000c


	//----- nvinfo : EIATTR_FRAME_SIZE
	.align		4
.L_49:
        /*012c*/ 	.byte	0x04, 0x11
        /*012e*/ 	.short	(.L_51 - .L_50)
	.align		4
.L_50:
        /*0130*/ 	.word	index@(sign_kernel_f64)
        /*0134*/ 	.word	0x00000000


	//----- nvinfo : EIATTR_MIN_STACK_SIZE
	.align		4
.L_51:
        /*0138*/ 	.byte	0x04, 0x12
        /*013a*/ 	.short	(.L_53 - .L_52)
	.align		4
.L_52:
        /*013c*/ 	.word	index@(sign_kernel_f64)
        /*0140*/ 	.word	0x00000000


	//----- nvinfo : EIATTR_MIN_STACK_SIZE
	.align		4
.L_53:
        /*0144*/ 	.byte	0x04, 0x12
        /*0146*/ 	.short	(.L_55 - .L_54)
	.align		4
.L_54:
        /*0148*/ 	.word	index@(sign)
        /*014c*/ 	.word	0x00000000


	//----- nvinfo : EIATTR_MIN_STACK_SIZE
	.align		4
.L_55:
        /*0150*/ 	.byte	0x04, 0x12
        /*0152*/ 	.short	(.L_57 - .L_56)
	.align		4
.L_56:
        /*0154*/ 	.word	index@(in_range_f64)
        /*0158*/ 	.word	0x00000000


	//----- nvinfo : EIATTR_MIN_STACK_SIZE
	.align		4
.L_57:
        /*015c*/ 	.byte	0x04, 0x12
        /*015e*/ 	.short	(.L_59 - .L_58)
	.align		4
.L_58:
        /*0160*/ 	.word	index@(in_range)
        /*0164*/ 	.word	0x00000000


	//----- nvinfo : EIATTR_MIN_STACK_SIZE
	.align		4
.L_59:
        /*0168*/ 	.byte	0x04, 0x12
        /*016a*/ 	.short	(.L_61 - .L_60)
	.align		4
.L_60:
        /*016c*/ 	.word	index@(logical_not_f64)
        /*0170*/ 	.word	0x00000000


	//----- nvinfo : EIATTR_MIN_STACK_SIZE
	.align		4
.L_61:
        /*0174*/ 	.byte	0x04, 0x12
        /*0176*/ 	.short	(.L_63 - .L_62)
	.align		4
.L_62:
        /*0178*/ 	.word	index@(logical_not)
        /*017c*/ 	.word	0x00000000


	//----- nvinfo : EIATTR_MIN_STACK_SIZE
	.align		4
.L_63:
        /*0180*/ 	.byte	0x04, 0x12
        /*0182*/ 	.short	(.L_65 - .L_64)
	.align		4
.L_64:
        /*0184*/ 	.word	index@(equal_f64)
        /*0188*/ 	.word	0x00000000


	//----- nvinfo : EIATTR_MIN_STACK_SIZE
	.align		4
.L_65:
        /*018c*/ 	.byte	0x04, 0x12
        /*018e*/ 	.short	(.L_67 - .L_66)
	.align		4
.L_66:
        /*0190*/ 	.word	index@(equal)
        /*0194*/ 	.word	0x00000000


	//----- nvinfo : EIATTR_MIN_STACK_SIZE
	.align		4
.L_67:
        /*0198*/ 	.byte	0x04, 0x12
        /*019a*/ 	.short	(.L_69 - .L_68)
	.align		4
.L_68:
        /*019c*/ 	.word	index@(less_equal_f64)
        /*01a0*/ 	.word	0x00000000


	//----- nvinfo : EIATTR_MIN_STACK_SIZE
	.align		4
.L_69:
        /*01a4*/ 	.byte	0x04, 0x12
        /*01a6*/ 	.short	(.L_71 - .L_70)
	.align		4
.L_70:
        /*01a8*/ 	.word	index@(less_equal)
        /*01ac*/ 	.word	0x00000000


	//----- nvinfo : EIATTR_MIN_STACK_SIZE
	.align		4
.L_71:
        /*01b0*/ 	.byte	0x04, 0x12
        /*01b2*/ 	.short	(.L_73 - .L_72)
	.align		4
.L_72:
        /*01b4*/ 	.word	index@(greater_equal_f64)
        /*01b8*/ 	.word	0x00000000


	//----- nvinfo : EIATTR_MIN_STACK_SIZE
	.align		4
.L_73:
        /*01bc*/ 	.byte	0x04, 0x12
        /*01be*/ 	.short	(.L_75 - .L_74)
	.align		4
.L_74:
        /*01c0*/ 	.word	index@(greater_equal)
        /*01c4*/ 	.word	0x00000000


	//----- nvinfo : EIATTR_MIN_STACK_SIZE
	.align		4
.L_75:
        /*01c8*/ 	.byte	0x04, 0x12
        /*01ca*/ 	.short	(.L_77 - .L_76)
	.align		4
.L_76:
        /*01cc*/ 	.word	index@(clamp)
        /*01d0*/ 	.word	0x00000000
.L_77:


//--------------------- .nv.compat                --------------------------
	.section	.nv.compat,"",@"SHT_CUDA_COMPAT_INFO"
	.align	4
        /*0000*/ 	.byte	0x02, 0x09, 0x00, 0x00, 0x02, 0x02, 0x01, 0x00, 0x02, 0x05, 0x05, 0x00, 0x03, 0x07, 0x01, 0x01
        /*0010*/ 	.byte	0x02, 0x03, 0x00, 0x00, 0x02, 0x06, 0x01, 0x00, 0x04, 0x0b, 0x08, 0x00, 0x01, 0x00, 0x00, 0x00
        /*0020*/ 	.byte	0x00, 0x00, 0x00, 0x00


//--------------------- .nv.info.sign_kernel_f64  --------------------------
	.section	.nv.info.sign_kernel_f64,"",@"SHT_CUDA_INFO"
	.sectionflags	@""
	.align	4


	//----- nvinfo : EIATTR_CUDA_API_VERSION
	.align		4
        /*0000*/ 	.byte	0x04, 0x37
        /*0002*/ 	.short	(.L_79 - .L_78)
.L_78:
        /*0004*/ 	.word	0x00000082


	//----- nvinfo : EIATTR_KPARAM_INFO
	.align		4
.L_79:
        /*0008*/ 	.byte	0x04, 0x17
        /*000a*/ 	.short	(.L_81 - .L_80)
.L_80:
        /*000c*/ 	.word	0x00000000
        /*0010*/ 	.short	0x0002
        /*0012*/ 	.short	0x0010
        /*0014*/ 	.byte	0x00, 0xf0, 0x11, 0x00


	//----- nvinfo : EIATTR_KPARAM_INFO
	.align		4
.L_81:
        /*0018*/ 	.byte	0x04, 0x17
        /*001a*/ 	.short	(.L_83 - .L_82)
.L_82:
        /*001c*/ 	.word	0x00000000
        /*0020*/ 	.short	0x0001
        /*0022*/ 	.short	0x0008
        /*0024*/ 	.byte	0x00, 0xf5, 0x21, 0x00


	//----- nvinfo : EIATTR_KPARAM_INFO
	.align		4
.L_83:
        /*0028*/ 	.byte	0x04, 0x17
        /*002a*/ 	.short	(.L_85 - .L_84)
.L_84:
        /*002c*/ 	.word	0x00000000
        /*0030*/ 	.short	0x0000
        /*0032*/ 	.short	0x0000
        /*0034*/ 	.byte	0x00, 0xf5, 0x21, 0x00


	//----- nvinfo : EIATTR_SPARSE_MMA_MASK
	.align		4
.L_85:
        /*0038*/ 	.byte	0x03, 0x50
        /*003a*/ 	.short	0x0000


	//----- nvinfo : EIATTR_MAXREG_COUNT
	.align		4
        /*003c*/ 	.byte	0x03, 0x1b
        /*003e*/ 	.short	0x00ff


	//----- nvinfo : EIATTR_MERCURY_ISA_VERSION
	.align		4
        /*0040*/ 	.byte	0x03, 0x5f
        /*0042*/ 	.short	0x0101


	//----- nvinfo : EIATTR_VRC_CTA_INIT_COUNT
	.align		4
        /*0044*/ 	.byte	0x02, 0x4a
	.zero		1
	.zero		1


	//----- nvinfo : EIATTR_EXIT_INSTR_OFFSETS
	.align		4
        /*0048*/ 	.byte	0x04, 0x1c
        /*004a*/ 	.short	(.L_87 - .L_86)


	//   ....[0]....
.L_86:
        /*004c*/ 	.word	0x00000070


	//   ....[1]....
        /*0050*/ 	.word	0x00000120


	//   ....[2]....
        /*0054*/ 	.word	0x00000190


	//   ....[3]....
        /*0058*/ 	.word	0x000001d0


	//----- nvinfo : EIATTR_CBANK_PARAM_SIZE
	.align		4
.L_87:
        /*005c*/ 	.byte	0x03, 0x19
        /*005e*/ 	.short	0x0014


	//----- nvinfo : EIATTR_PARAM_CBANK
	.align		4
        /*0060*/ 	.byte	0x04, 0x0a
        /*0062*/ 	.short	(.L_89 - .L_88)
	.align		4
.L_88:
        /*0064*/ 	.word	index@(.nv.constant0.sign_kernel_f64)
        /*0068*/ 	.short	0x0380
        /*006a*/ 	.short	0x0014


	//----- nvinfo : EIATTR_SW_WAR
	.align		4
.L_89:
        /*006c*/ 	.byte	0x04, 0x36
        /*006e*/ 	.short	(.L_91 - .L_90)
.L_90:
        /*0070*/ 	.word	0x00000008
.L_91:


//--------------------- .nv.info.sign             --------------------------
	.section	.nv.info.sign,"",@"SHT_CUDA_INFO"
	.sectionflags	@""
	.align	4


	//----- nvinfo : EIATTR_CUDA_API_VERSION
	.align		4
        /*0000*/ 	.byte	0x04, 0x37
        /*0002*/ 	.short	(.L_93 - .L_92)
.L_92:
        /*0004*/ 	.word	0x00000082


	//----- nvinfo : EIATTR_KPARAM_INFO
	.align		4
.L_93:
        /*0008*/ 	.byte	0x04, 0x17
        /*000a*/ 	.short	(.L_95 - .L_94)
.L_94:
        /*000c*/ 	.word	0x00000000
        /*0010*/ 	.short	0x0002
        /*0012*/ 	.short	0x0010
        /*0014*/ 	.byte	0x00, 0xf0, 0x11, 0x00


	//----- nvinfo : EIATTR_KPARAM_INFO
	.align		4
.L_95:
        /*0018*/ 	.byte	0x04, 0x17
        /*001a*/ 	.short	(.L_97 - .L_96)
.L_96:
        /*001c*/ 	.word	0x00000000
        /*0020*/ 	.short	0x0001
        /*0022*/ 	.short	0x0008
        /*0024*/ 	.byte	0x00, 0xf5, 0x21, 0x00


	//----- nvinfo : EIATTR_KPARAM_INFO
	.align		4
.L_97:
        /*0028*/ 	.byte	0x04, 0x17
        /*002a*/ 	.short	(.L_99 - .L_98)
.L_98:
        /*002c*/ 	.word	0x00000000
        /*0030*/ 	.short	0x0000
        /*0032*/ 	.short	0x0000
        /*0034*/ 	.byte	0x00, 0xf5, 0x21, 0x00


	//----- nvinfo : EIATTR_SPARSE_MMA_MASK
	.align		4
.L_99:
        /*0038*/ 	.byte	0x03, 0x50
        /*003a*/ 	.short	0x0000


	//----- nvinfo : EIATTR_MAXREG_COUNT
	.align		4
        /*003c*/ 	.byte	0x03, 0x1b
        /*003e*/ 	.short	0x00ff


	//----- nvinfo : EIATTR_MERCURY_ISA_VERSION
	.align		4
        /*0040*/ 	.byte	0x03, 0x5f
        /*0042*/ 	.short	0x0101


	//----- nvinfo : EIATTR_VRC_CTA_INIT_COUNT
	.align		4
        /*0044*/ 	.byte	0x02, 0x4a
	.zero		1
	.zero		1


	//----- nvinfo : EIATTR_EXIT_INSTR_OFFSETS
	.align		4
        /*0048*/ 	.byte	0x04, 0x1c
        /*004a*/ 	.short	(.L_101 - .L_100)


	//   ....[0]....
.L_100:
        /*004c*/ 	.word	0x00000070


	//   ....[1]....
        /*0050*/ 	.word	0x00000110


	//   ....[2]....
        /*0054*/ 	.word	0x00000170


	//   ....[3]....
        /*0058*/ 	.word	0x000001b0


	//----- nvinfo : EIATTR_CBANK_PARAM_SIZE
	.align		4
.L_101:
        /*005c*/ 	.byte	0x03, 0x19
        /*005e*/ 	.short	0x0014


	//----- nvinfo : EIATTR_PARAM_CBANK
	.align		4
        /*0060*/ 	.byte	0x04, 0x0a
        /*0062*/ 	.short	(.L_103 - .L_102)
	.align		4
.L_102:
        /*0064*/ 	.word	index@(.nv.constant0.sign)
        /*0068*/ 	.short	0x0380
        /*006a*/ 	.short	0x0014


	//----- nvinfo : EIATTR_SW_WAR
	.align		4
.L_103:
        /*006c*/ 	.byte	0x04, 0x36
        /*006e*/ 	.short	(.L_105 - .L_104)
.L_104:
        /*0070*/ 	.word	0x00000008
.L_105:


//--------------------- .nv.info.in_range_f64     --------------------------
	.section	.nv.info.in_range_f64,"",@"SHT_CUDA_INFO"
	.sectionflags	@""
	.align	4


	//----- nvinfo : EIATTR_CUDA_API_VERSION
	.align		4
        /*0000*/ 	.byte	0x04, 0x37
        /*0002*/ 	.short	(.L_107 - .L_106)
.L_106:
        /*0004*/ 	.word	0x00000082


	//----- nvinfo : EIATTR_KPARAM_INFO
	.align		4
.L_107:
        /*0008*/ 	.byte	0x04, 0x17
        /*000a*/ 	.short	(.L_109 - .L_108)
.L_108:
        /*000c*/ 	.word	0x00000000
        /*0010*/ 	.short	0x0004
        /*0012*/ 	.short	0x0020
        /*0014*/ 	.byte	0x00, 0xf0, 0x11, 0x00


	//----- nvinfo : EIATTR_KPARAM_INFO
	.align		4
.L_109:
        /*0018*/ 	.byte	0x04, 0x17
        /*001a*/ 	.short	(.L_111 - .L_110)
.L_110:
        /*001c*/ 	.word	0x00000000
        /*0020*/ 	.short	0x0003
        /*0022*/ 	.short	0x0018
        /*0024*/ 	.byte	0x00, 0xf5, 0x21, 0x00


	//----- nvinfo : EIATTR_KPARAM_INFO
	.align		4
.L_111:
        /*0028*/ 	.byte	0x04, 0x17
        /*002a*/ 	.short	(.L_113 - .L_112)
.L_112:
        /*002c*/ 	.word	0x00000000
        /*0030*/ 	.short	0x0002
        /*0032*/ 	.short	0x0010
        /*0034*/ 	.byte	0x00, 0xf0, 0x21, 0x00


	//----- nvinfo : EIATTR_KPARAM_INFO
	.align		4
.L_113:
        /*0038*/ 	.byte	0x04, 0x17
        /*003a*/ 	.short	(.L_115 - .L_114)
.L_114:
        /*003c*/ 	.word	0x00000000
        /*0040*/ 	.short	0x0001
        /*0042*/ 	.short	0x0008
        /*0044*/ 	.byte	0x00, 0xf0, 0x21, 0x00


	//----- nvinfo : EIATTR_KPARAM_INFO
	.align		4
.L_115:
        /*0048*/ 	.byte	0x04, 0x17
        /*004a*/ 	.short	(.L_117 - .L_116)
.L_116:
        /*004c*/ 	.word	0x00000000
        /*0050*/ 	.short	0x0000
        /*0052*/ 	.short	0x0000
        /*0054*/ 	.byte	0x00, 0xf5, 0x21, 0x00


	//----- nvinfo : EIATTR_SPARSE_MMA_MASK
	.align		4
.L_117:
        /*0058*/ 	.byte	0x03, 0x50
        /*005a*/ 	.short	0x0000


	//----- nvinfo : EIATTR_MAXREG_COUNT
	.align		4
        /*005c*/ 	.byte	0x03, 0x1b
        /*005e*/ 	.short	0x00ff


	//----- nvinfo : EIATTR_MERCURY_ISA_VERSION
	.align		4
        /*0060*/ 	.byte	0x03, 0x5f
        /*0062*/ 	.short	0x0101


	//----- nvinfo : EIATTR_VRC_CTA_INIT_COUNT
	.align		4
        /*0064*/ 	.byte	0x02, 0x4a
	.zero		1
	.zero		1


	//----- nvinfo : EIATTR_EXIT_INSTR_OFFSETS
	.align		4
        /*0068*/ 	.byte	0x04, 0x1c
        /*006a*/ 	.short	(.L_119 - .L_118)


	//   ....[0]....
.L_118:
        /*006c*/ 	.word	0x00000070


	//   ....[1]....
        /*0070*/ 	.word	0x00000160


	//----- nvinfo : EIATTR_CBANK_PARAM_SIZE
	.align		4
.L_119:
        /*0074*/ 	.byte	0x03, 0x19
        /*0076*/ 	.short	0x0024


	//----- nvinfo : EIATTR_PARAM_CBANK
	.align		4
        /*0078*/ 	.byte	0x04, 0x0a
        /*007a*/ 	.short	(.L_121 - .L_120)
	.align		4
.L_120:
        /*007c*/ 	.word	index@(.nv.constant0.in_range_f64)
        /*0080*/ 	.short	0x0380
        /*0082*/ 	.short	0x0024


	//----- nvinfo : EIATTR_SW_WAR
	.align		4
.L_121:
        /*0084*/ 	.byte	0x04, 0x36
        /*0086*/ 	.short	(.L_123 - .L_122)
.L_122:
        /*0088*/ 	.word	0x00000008
.L_123:


//--------------------- .nv.info.in_range         --------------------------
	.section	.nv.info.in_range,"",@"SHT_CUDA_INFO"
	.sectionflags	@""
	.align	4


	//----- nvinfo : EIATTR_CUDA_API_VERSION
	.align		4
        /*0000*/ 	.byte	0x04, 0x37
        /*0002*/ 	.short	(.L_125 - .L_124)
.L_124:
        /*0004*/ 	.word	0x00000082


	//----- nvinfo : EIATTR_KPARAM_INFO
	.align		4
.L_125:
        /*0008*/ 	.byte	0x04, 0x17
        /*000a*/ 	.short	(.L_127 - .L_126)
.L_126:
        /*000c*/ 	.word	0x00000000
        /*0010*/ 	.short	0x0004
        /*0012*/ 	.short	0x0018
        /*0014*/ 	.byte	0x00, 0xf0, 0x11, 0x00


	//----- nvinfo : EIATTR_KPARAM_INFO
	.align		4
.L_127:
        /*0018*/ 	.byte	0x04, 0x17
        /*001a*/ 	.short	(.L_129 - .L_128)
.L_128:
        /*001c*/ 	.word	0x00000000
        /*0020*/ 	.short	0x0003
        /*0022*/ 	.short	0x0010
        /*0024*/ 	.byte	0x00, 0xf5, 0x21, 0x00


	//----- nvinfo : EIATTR_KPARAM_INFO
	.align		4
.L_129:
        /*0028*/ 	.byte	0x04, 0x17
        /*002a*/ 	.short	(.L_131 - .L_130)
.L_130:
        /*002c*/ 	.word	0x00000000
        /*0030*/ 	.short	0x0002
        /*0032*/ 	.short	0x000c
        /*0034*/ 	.byte	0x00, 0xf0, 0x11, 0x00


	//----- nvinfo : EIATTR_KPARAM_INFO
	.align		4
.L_131:
        /*0038*/ 	.byte	0x04, 0x17
        /*003a*/ 	.short	(.L_133 - .L_132)
.L_132:
        /*003c*/ 	.word	0x00000000
        /*0040*/ 	.short	0x0001
        /*0042*/ 	.short	0x0008
        /*0044*/ 	.byte	0x00, 0xf0, 0x11, 0x00


	//----- nvinfo : EIATTR_KPARAM_INFO
	.align		4
.L_133:
        /*0048*/ 	.byte	0x04, 0x17
        /*004a*/ 	.short	(.L_135 - .L_134)
.L_134:
        /*004c*/ 	.word	0x00000000
        /*0050*/ 	.short	0x0000
        /*0052*/ 	.short	0x0000
        /*0054*/ 	.byte	0x00, 0xf5, 0x21, 0x00


	//----- nvinfo : EIATTR_SPARSE_MMA_MASK
	.align		4
.L_135:
        /*0058*/ 	.byte	0x03, 0x50
        /*005a*/ 	.short	0x0000


	//----- nvinfo : EIATTR_MAXREG_COUNT
	.align		4
        /*005c*/ 	.byte	0x03, 0x1b
        /*005e*/ 	.short	0x00ff


	//----- nvinfo : EIATTR_MERCURY_ISA_VERSION
	.align		4
        /*0060*/ 	.byte	0x03, 0x5f
        /*0062*/ 	.short	0x0101


	//----- nvinfo : EIATTR_VRC_CTA_INIT_COUNT
	.align		4
        /*0064*/ 	.byte	0x02, 0x4a
	.zero		1
	.zero		1


	//----- nvinfo : EIATTR_EXIT_INSTR_OFFSETS
	.align		4
        /*0068*/ 	.byte	0x04, 0x1c
        /*006a*/ 	.short	(.L_137 - .L_136)


	//   ....[0]....
.L_136:
        /*006c*/ 	.word	0x00000070


	//   ....[1]....
        /*0070*/ 	.word	0x00000130


	//----- nvinfo : EIATTR_CBANK_PARAM_SIZE
	.align		4
.L_137:
        /*0074*/ 	.byte	0x03, 0x19
        /*0076*/ 	.short	0x001c


	//----- nvinfo : EIATTR_PARAM_CBANK
	.align		4
        /*0078*/ 	.byte	0x04, 0x0a
        /*007a*/ 	.short	(.L_139 - .L_138)
	.align		4
.L_138:
        /*007c*/ 	.word	index@(.nv.constant0.in_range)
        /*0080*/ 	.short	0x0380
        /*0082*/ 	.short	0x001c


	//----- nvinfo : EIATTR_SW_WAR
	.align		4
.L_139:
        /*0084*/ 	.byte	0x04, 0x36
        /*0086*/ 	.short	(.L_141 - .L_140)
.L_140:
        /*0088*/ 	.word	0x00000008
.L_141:


//--------------------- .nv.info.logical_not_f64  --------------------------
	.section	.nv.info.logical_not_f64,"",@"SHT_CUDA_INFO"
	.sectionflags	@""
	.align	4


	//----- nvinfo : EIATTR_CUDA_API_VERSION
	.align		4
        /*0000*/ 	.byte	0x04, 0x37
        /*0002*/ 	.short	(.L_143 - .L_142)
.L_142:
        /*0004*/ 	.word	0x00000082


	//----- nvinfo : EIATTR_KPARAM_INFO
	.align		4
.L_143:
        /*0008*/ 	.byte	0x04, 0x17
        /*000a*/ 	.short	(.L_145 - .L_144)
.L_144:
        /*000c*/ 	.word	0x00000000
        /*0010*/ 	.short	0x0002
        /*0012*/ 	.short	0x0010
        /*0014*/ 	.byte	0x00, 0xf0, 0x11, 0x00


	//----- nvinfo : EIATTR_KPARAM_INFO
	.align		4
.L_145:
        /*0018*/ 	.byte	0x04, 0x17
        /*001a*/ 	.short	(.L_147 - .L_146)
.L_146:
        /*001c*/ 	.word	0x00000000
        /*0020*/ 	.short	0x0001
        /*0022*/ 	.short	0x0008
        /*0024*/ 	.byte	0x00, 0xf5, 0x21, 0x00


	//----- nvinfo : EIATTR_KPARAM_INFO
	.align		4
.L_147:
        /*0028*/ 	.byte	0x04, 0x17
        /*002a*/ 	.short	(.L_149 - .L_148)
.L_148:
        /*002c*/ 	.word	0x00000000
        /*0030*/ 	.short	0x0000
        /*0032*/ 	.short	0x0000
        /*0034*/ 	.byte	0x00, 0xf5, 0x21, 0x00


	//----- nvinfo : EIATTR_SPARSE_MMA_MASK
	.align		4
.L_149:
        /*0038*/ 	.byte	0x03, 0x50
        /*003a*/ 	.short	0x0000


	//----- nvinfo : EIATTR_MAXREG_COUNT
	.align		4
        /*003c*/ 	.byte	0x03, 0x1b
        /*003e*/ 	.short	0x00ff


	//----- nvinfo : EIATTR_MERCURY_ISA_VERSION
	.align		4
        /*0040*/ 	.byte	0x03, 0x5f
        /*0042*/ 	.short	0x0101


	//----- nvinfo : EIATTR_VRC_CTA_INIT_COUNT
	.align		4
        /*0044*/ 	.byte	0x02, 0x4a
	.zero		1
	.zero		1


	//----- nvinfo : EIATTR_EXIT_INSTR_OFFSETS
	.align		4
        /*0048*/ 	.byte	0x04, 0x1c
        /*004a*/ 	.short	(.L_151 - .L_150)


	//   ....[0]....
.L_150:
        /*004c*/ 	.word	0x00000070


	//   ....[1]....
        /*0050*/ 	.word	0x00000120


	//----- nvinfo : EIATTR_CBANK_PARAM_SIZE
	.align		4
.L_151:
        /*0054*/ 	.byte	0x03, 0x19
        /*0056*/ 	.short	0x0014


	//----- nvinfo : EIATTR_PARAM_CBANK
	.align		4
        /*0058*/ 	.byte	0x04, 0x0a
        /*005a*/ 	.short	(.L_153 - .L_152)
	.align		4
.L_152:
        /*005c*/ 	.word	index@(.nv.constant0.logical_not_f64)
        /*0060*/ 	.short	0x0380
        /*0062*/ 	.short	0x0014


	//----- nvinfo : EIATTR_SW_WAR
	.align		4
.L_153:
        /*0064*/ 	.byte	0x04, 0x36
        /*0066*/ 	.short	(.L_155 - .L_154)
.L_154:
        /*0068*/ 	.word	0x00000008
.L_155:


//--------------------- .nv.info.logical_not      --------------------------
	.section	.nv.info.logical_not,"",@"SHT_CUDA_INFO"
	.sectionflags	@""
	.align	4


	//----- nvinfo : EIATTR_CUDA_API_VERSION
	.align		4
        /*0000*/ 	.byte	0x04, 0x37
        /*0002*/ 	.short	(.L_157 - .L_156)
.L_156:
        /*0004*/ 	.word	0x00000082


	//----- nvinfo : EIATTR_KPARAM_INFO
	.align		4
.L_157:
        /*0008*/ 	.byte	0x04, 0x17
        /*000a*/ 	.short	(.L_159 - .L_158)
.L_158:
        /*000c*/ 	.word	0x00000000
        /*0010*/ 	.short	0x0002
        /*0012*/ 	.short	0x0010
        /*0014*/ 	.byte	0x00, 0xf0, 0x11, 0x00


	//----- nvinfo : EIATTR_KPARAM_INFO
	.align		4
.L_159:
        /*0018*/ 	.byte	0x04, 0x17
        /*001a*/ 	.short	(.L_161 - .L_160)
.L_160:
        /*001c*/ 	.word	0x00000000
        /*0020*/ 	.short	0x0001
        /*0022*/ 	.short	0x0008
        /*0024*/ 	.byte	0x00, 0xf5, 0x21, 0x00


	//----- nvinfo : EIATTR_KPARAM_INFO
	.align		4
.L_161:
        /*0028*/ 	.byte	0x04, 0x17
        /*002a*/ 	.short	(.L_163 - .L_162)
.L_162:
        /*002c*/ 	.word	0x00000000
        /*0030*/ 	.short	0x0000
        /*0032*/ 	.short	0x0000
        /*0034*/ 	.byte	0x00, 0xf5, 0x21, 0x00


	//----- nvinfo : EIATTR_SPARSE_MMA_MASK
	.align		4
.L_163:
        /*0038*/ 	.byte	0x03, 0x50
        /*003a*/ 	.short	0x0000


	//----- nvinfo : EIATTR_MAXREG_COUNT
	.align		4
        /*003c*/ 	.byte	0x03, 0x1b
        /*003e*/ 	.short	0x00ff


	//----- nvinfo : EIATTR_MERCURY_ISA_VERSION
	.align		4
        /*0040*/ 	.byte	0x03, 0x5f
        /*0042*/ 	.short	0x0101


	//----- nvinfo : EIATTR_VRC_CTA_INIT_COUNT
	.align		4
        /*0044*/ 	.byte	0x02, 0x4a
	.zero		1
	.zero		1


	//----- nvinfo : EIATTR_EXIT_INSTR_OFFSETS
	.align		4
        /*0048*/ 	.byte	0x04, 0x1c
        /*004a*/ 	.short	(.L_165 - .L_164)


	//   ....[0]....
.L_164:
        /*004c*/ 	.word	0x00000070


	//   ....[1]....
        /*0050*/ 	.word	0x00000100


	//----- nvinfo : EIATTR_CBANK_PARAM_SIZE
	.align		4
.L_165:
        /*0054*/ 	.byte	0x03, 0x19
        /*0056*/ 	.short	0x0014


	//----- nvinfo : EIATTR_PARAM_CBANK
	.align		4
        /*0058*/ 	.byte	0x04, 0x0a
        /*005a*/ 	.short	(.L_167 - .L_166)
	.align		4
.L_166:
        /*005c*/ 	.word	index@(.nv.constant0.logical_not)
        /*0060*/ 	.short	0x0380
        /*0062*/ 	.short	0x0014


	//----- nvinfo : EIATTR_SW_WAR
	.align		4
.L_167:
        /*0064*/ 	.byte	0x04, 0x36
        /*0066*/ 	.short	(.L_169 - .L_168)
.L_168:
        /*0068*/ 	.word	0x00000008
.L_169:


//--------------------- .nv.info.equal_f64        --------------------------
	.section	.nv.info.equal_f64,"",@"SHT_CUDA_INFO"
	.sectionflags	@""
	.align	4


	//----- nvinfo : EIATTR_CUDA_API_VERSION
	.align		4
        /*0000*/ 	.byte	0x04, 0x37
        /*0002*/ 	.short	(.L_171 - .L_170)
.L_170:
        /*0004*/ 	.word	0x00000082


	//----- nvinfo : EIATTR_KPARAM_INFO
	.align		4
.L_171:
        /*0008*/ 	.byte	0x04, 0x17
        /*000a*/ 	.short	(.L_173 - .L_172)
.L_172:
        /*000c*/ 	.word	0x00000000
        /*0010*/ 	.short	0x0003
        /*0012*/ 	.short	0x0018
        /*0014*/ 	.byte	0x00, 0xf0, 0x11, 0x00


	//----- nvinfo : EIATTR_KPARAM_INFO
	.align		4
.L_173:
        /*0018*/ 	.byte	0x04, 0x17
        /*001a*/ 	.short	(.L_175 - .L_174)
.L_174:
        /*001c*/ 	.word	0x00000000
        /*0020*/ 	.short	0x0002
        /*0022*/ 	.short	0x0010
        /*0024*/ 	.byte	0x00, 0xf5, 0x21, 0x00


	//----- nvinfo : EIATTR_KPARAM_INFO
	.align		4
.L_175:
        /*0028*/ 	.byte	0x04, 0x17
        /*002a*/ 	.short	(.L_177 - .L_176)
.L_176:
        /*002c*/ 	.word	0x00000000
        /*0030*/ 	.short	0x0001
        /*0032*/ 	.short	0x0008
        /*0034*/ 	.byte	0x00, 0xf5, 0x21, 0x00


	//----- nvinfo : EIATTR_KPARAM_INFO
	.align		4
.L_177:
        /*0038*/ 	.byte	0x04, 0x17
        /*003a*/ 	.short	(.L_179 - .L_178)
.L_178:
        /*003c*/ 	.word	0x00000000
        /*0040*/ 	.short	0x0000
        /*0042*/ 	.short	0x0000
        /*0044*/ 	.byte	0x00, 0xf5, 0x21, 0x00


	//----- nvinfo : EIATTR_SPARSE_MMA_MASK
	.align		4
.L_179:
        /*0048*/ 	.byte	0x03, 0x50
        /*004a*/ 	.short	0x0000


	//----- nvinfo : EIATTR_MAXREG_COUNT
	.align		4
        /*004c*/ 	.byte	0x03, 0x1b
        /*004e*/ 	.short	0x00ff


	//----- nvinfo : EIATTR_MERCURY_ISA_VERSION
	.align		4
        /*0050*/ 	.byte	0x03, 0x5f
        /*0052*/ 	.short	0x0101


	//----- nvinfo : EIATTR_VRC_CTA_INIT_COUNT
	.align		4
        /*0054*/ 	.byte	0x02, 0x4a
	.zero		1
	.zero		1


	//----- nvinfo : EIATTR_EXIT_INSTR_OFFSETS
	.align		4
        /*0058*/ 	.byte	0x04, 0x1c
        /*005a*/ 	.short	(.L_181 - .L_180)


	//   ....[0]....
.L_180:
        /*005c*/ 	.word	0x00000070


	//   ....[1]....
        /*0060*/ 	.word	0x00000150


	//----- nvinfo : EIATTR_CBANK_PARAM_SIZE
	.align		4
.L_181:
        /*0064*/ 	.byte	0x03, 0x19
        /*0066*/ 	.short	0x001c


	//----- nvinfo : EIATTR_PARAM_CBANK
	.align		4
        /*0068*/ 	.byte	0x04, 0x0a
        /*006a*/ 	.short	(.L_183 - .L_182)
	.align		4
.L_182:
        /*006c*/ 	.word	index@(.nv.constant0.equal_f64)
        /*0070*/ 	.short	0x0380
        /*0072*/ 	.short	0x001c


	//----- nvinfo : EIATTR_SW_WAR
	.align		4
.L_183:
        /*0074*/ 	.byte	0x04, 0x36
        /*0076*/ 	.short	(.L_185 - .L_184)
.L_184:
        /*0078*/ 	.word	0x00000008
.L_185:


//--------------------- .nv.info.equal            --------------------------
	.section	.nv.info.equal,"",@"SHT_CUDA_INFO"
	.sectionflags	@""
	.align	4


	//----- nvinfo : EIATTR_CUDA_API_VERSION
	.align		4
        /*0000*/ 	.byte	0x04, 0x37
        /*0002*/ 	.short	(.L_187 - .L_186)
.L_186:
        /*0004*/ 	.word	0x00000082


	//----- nvinfo : EIATTR_KPARAM_INFO
	.align		4
.L_187:
        /*0008*/ 	.byte	0x04, 0x17
        /*000a*/ 	.short	(.L_189 - .L_188)
.L_188:
        /*000c*/ 	.word	0x00000000
        /*0010*/ 	.short	0x0003
        /*0012*/ 	.short	0x0018
        /*0014*/ 	.byte	0x00, 0xf0, 0x11, 0x00


	//----- nvinfo : EIATTR_KPARAM_INFO
	.align		4
.L_189:
        /*0018*/ 	.byte	0x04, 0x17
        /*001a*/ 	.short	(.L_191 - .L_190)
.L_190:
        /*001c*/ 	.word	0x00000000
        /*0020*/ 	.short	0x0002
        /*0022*/ 	.short	0x0010
        /*0024*/ 	.byte	0x00, 0xf5, 0x21, 0x00


	//----- nvinfo : EIATTR_KPARAM_INFO
	.align		4
.L_191:
        /*0028*/ 	.byte	0x04, 0x17
        /*002a*/ 	.short	(.L_193 - .L_192)
.L_192:
        /*002c*/ 	.word	0x00000000
        /*0030*/ 	.short	0x0001
        /*0032*/ 	.short	0x0008
        /*0034*/ 	.byte	0x00, 0xf5, 0x21, 0x00


	//----- nvinfo : EIATTR_KPARAM_INFO
	.align		4
.L_193:
        /*0038*/ 	.byte	0x04, 0x17
        /*003a*/ 	.short	(.L_195 - .L_194)
.L_194:
        /*003c*/ 	.word	0x00000000
        /*0040*/ 	.short	0x0000
        /*0042*/ 	.short	0x0000
        /*0044*/ 	.byte	0x00, 0xf5, 0x21, 0x00


	//----- nvinfo : EIATTR_SPARSE_MMA_MASK
	.align		4
.L_195:
        /*0048*/ 	.byte	0x03, 0x50
        /*004a*/ 	.short	0x0000


	//----- nvinfo : EIATTR_MAXREG_COUNT
	.align		4
        /*004c*/ 	.byte	0x03, 0x1b
        /*004e*/ 	.short	0x00ff


	//----- nvinfo : EIATTR_MERCURY_ISA_VERSION
	.align		4
        /*0050*/ 	.byte	0x03, 0x5f
        /*0052*/ 	.short	0x0101


	//----- nvinfo : EIATTR_VRC_CTA_INIT_COUNT
	.align		4
        /*0054*/ 	.byte	0x02, 0x4a
	.zero		1
	.zero		1


	//----- nvinfo : EIATTR_EXIT_INSTR_OFFSETS
	.align		4
        /*0058*/ 	.byte	0x04, 0x1c
        /*005a*/ 	.short	(.L_197 - .L_196)


	//   ....[0]....
.L_196:
        /*005c*/ 	.word	0x00000070


	//   ....[1]....
        /*0060*/ 	.word	0x00000130


	//----- nvinfo : EIATTR_CBANK_PARAM_SIZE
	.align		4
.L_197:
        /*0064*/ 	.byte	0x03, 0x19
        /*0066*/ 	.short	0x001c


	//----- nvinfo : EIATTR_PARAM_CBANK
	.align		4
        /*0068*/ 	.byte	0x04, 0x0a
        /*006a*/ 	.short	(.L_199 - .L_198)
	.align		4
.L_198:
        /*006c*/ 	.word	index@(.nv.constant0.equal)
        /*0070*/ 	.short	0x0380
        /*0072*/ 	.short	0x001c


	//----- nvinfo : EIATTR_SW_WAR
	.align		4
.L_199:
        /*0074*/ 	.byte	0x04, 0x36
        /*0076*/ 	.short	(.L_201 - .L_200)
.L_200:
        /*0078*/ 	.word	0x00000008
.L_201:


//--------------------- .nv.info.less_equal_f64   --------------------------
	.section	.nv.info.less_equal_f64,"",@"SHT_CUDA_INFO"
	.sectionflags	@""
	.align	4


	//----- nvinfo : EIATTR_CUDA_API_VERSION
	.align		4
        /*0000*/ 	.byte	0x04, 0x37
        /*0002*/ 	.short	(.L_203 - .L_202)
.L_202:
        /*0004*/ 	.word	0x00000082


	//----- nvinfo : EIATTR_KPARAM_INFO
	.align		4
.L_203:
        /*0008*/ 	.byte	0x04, 0x17
        /*000a*/ 	.short	(.L_205 - .L_204)
.L_204:
        /*000c*/ 	.word	0x00000000
        /*0010*/ 	.short	0x0003
        /*0012*/ 	.short	0x0018
        /*0014*/ 	.byte	0x00, 0xf0, 0x11, 0x00


	//----- nvinfo : EIATTR_KPARAM_INFO
	.align		4
.L_205:
        /*0018*/ 	.byte	0x04, 0x17
        /*001a*/ 	.short	(.L_207 - .L_206)
.L_206:
        /*001c*/ 	.word	0x00000000
        /*0020*/ 	.short	0x0002
        /*0022*/ 	.short	0x0010
        /*0024*/ 	.byte	0x00, 0xf5, 0x21, 0x00


	//----- nvinfo : EIATTR_KPARAM_INFO
	.align		4
.L_207:
        /*0028*/ 	.byte	0x04, 0x17
        /*002a*/ 	.short	(.L_209 - .L_208)
.L_208:
        /*002c*/ 	.word	0x00000000
        /*0030*/ 	.short	0x0001
        /*0032*/ 	.short	0x0008
        /*0034*/ 	.byte	0x00, 0xf5, 0x21, 0x00


	//----- nvinfo : EIATTR_KPARAM_INFO
	.align		4
.L_209:
        /*0038*/ 	.byte	0x04, 0x17
        /*003a*/ 	.short	(.L_211 - .L_210)
.L_210:
        /*003c*/ 	.word	0x00000000
        /*0040*/ 	.short	0x0000
        /*0042*/ 	.short	0x0000
        /*0044*/ 	.byte	0x00, 0xf5, 0x21, 0x00


	//----- nvinfo : EIATTR_SPARSE_MMA_MASK
	.align		4
.L_211:
        /*0048*/ 	.byte	0x03, 0x50
        /*004a*/ 	.short	0x0000


	//----- nvinfo : EIATTR_MAXREG_COUNT
	.align		4
        /*004c*/ 	.byte	0x03, 0x1b
        /*004e*/ 	.short	0x00ff


	//----- nvinfo : EIATTR_MERCURY_ISA_VERSION
	.align		4
        /*0050*/ 	.byte	0x03, 0x5f
        /*0052*/ 	.short	0x0101


	//----- nvinfo : EIATTR_VRC_CTA_INIT_COUNT
	.align		4
        /*0054*/ 	.byte	0x02, 0x4a
	.zero		1
	.zero		1


	//----- nvinfo : EIATTR_EXIT_INSTR_OFFSETS
	.align		4
        /*0058*/ 	.byte	0x04, 0x1c
        /*005a*/ 	.short	(.L_213 - .L_212)


	//   ....[0]....
.L_212:
        /*005c*/ 	.word	0x00000070


	//   ....[1]....
        /*0060*/ 	.word	0x00000150


	//----- nvinfo : EIATTR_CBANK_PARAM_SIZE
	.align		4
.L_213:
        /*0064*/ 	.byte	0x03, 0x19
        /*0066*/ 	.short	0x001c


	//----- nvinfo : EIATTR_PARAM_CBANK
	.align		4
        /*0068*/ 	.byte	0x04, 0x0a
        /*006a*/ 	.short	(.L_215 - .L_214)
	.align		4
.L_214:
        /*006c*/ 	.word	index@(.nv.constant0.less_equal_f64)
        /*0070*/ 	.short	0x0380
        /*0072*/ 	.short	0x001c


	//----- nvinfo : EIATTR_SW_WAR
	.align		4
.L_215:
        /*0074*/ 	.byte	0x04, 0x36
        /*0076*/ 	.short	(.L_217 - .L_216)
.L_216:
        /*0078*/ 	.word	0x00000008
.L_217:


//--------------------- .nv.info.less_equal       --------------------------
	.section	.nv.info.less_equal,"",@"SHT_CUDA_INFO"
	.sectionflags	@""
	.align	4


	//----- nvinfo : EIATTR_CUDA_API_VERSION
	.align		4
        /*0000*/ 	.byte	0x04, 0x37
        /*0002*/ 	.short	(.L_219 - .L_218)
.L_218:
        /*0004*/ 	.word	0x00000082


	//----- nvinfo : EIATTR_KPARAM_INFO
	.align		4
.L_219:
        /*0008*/ 	.byte	0x04, 0x17
        /*000a*/ 	.short	(.L_221 - .L_220)
.L_220:
        /*000c*/ 	.word	0x00000000
        /*0010*/ 	.short	0x0003
        /*0012*/ 	.short	0x0018
        /*0014*/ 	.byte	0x00, 0xf0, 0x11, 0x00


	//----- nvinfo : EIATTR_KPARAM_INFO
	.align		4
.L_221:
        /*0018*/ 	.byte	0x04, 0x17
        /*001a*/ 	.short	(.L_223 - .L_222)
.L_222:
        /*001c*/ 	.word	0x00000000
        /*0020*/ 	.short	0x0002
        /*0022*/ 	.short	0x0010
        /*0024*/ 	.byte	0x00, 0xf5, 0x21, 0x00


	//----- nvinfo : EIATTR_KPARAM_INFO
	.align		4
.L_223:
        /*0028*/ 	.byte	0x04, 0x17
        /*002a*/ 	.short	(.L_225 - .L_224)
.L_224:
        /*002c*/ 	.word	0x00000000
        /*0030*/ 	.short	0x0001
        /*0032*/ 	.short	0x0008
        /*0034*/ 	.byte	0x00, 0xf5, 0x21, 0x00


	//----- nvinfo : EIATTR_KPARAM_INFO
	.align		4
.L_225:
        /*0038*/ 	.byte	0x04, 0x17
        /*003a*/ 	.short	(.L_227 - .L_226)
.L_226:
        /*003c*/ 	.word	0x00000000
        /*0040*/ 	.short	0x0000
        /*0042*/ 	.short	0x0000
        /*0044*/ 	.byte	0x00, 0xf5, 0x21, 0x00


	//----- nvinfo : EIATTR_SPARSE_MMA_MASK
	.align		4
.L_227:
        /*0048*/ 	.byte	0x03, 0x50
        /*004a*/ 	.short	0x0000


	//----- nvinfo : EIATTR_MAXREG_COUNT
	.align		4
        /*004c*/ 	.byte	0x03, 0x1b
        /*004e*/ 	.short	0x00ff


	//----- nvinfo : EIATTR_MERCURY_ISA_VERSION
	.align		4
        /*0050*/ 	.byte	0x03, 0x5f
        /*0052*/ 	.short	0x0101


	//----- nvinfo : EIATTR_VRC_CTA_INIT_COUNT
	.align		4
        /*0054*/ 	.byte	0x02, 0x4a
	.zero		1
	.zero		1


	//----- nvinfo : EIATTR_EXIT_INSTR_OFFSETS
	.align		4
        /*0058*/ 	.byte	0x04, 0x1c
        /*005a*/ 	.short	(.L_229 - .L_228)


	//   ....[0]....
.L_228:
        /*005c*/ 	.word	0x00000070


	//   ....[1]....
        /*0060*/ 	.word	0x00000130


	//----- nvinfo : EIATTR_CBANK_PARAM_SIZE
	.align		4
.L_229:
        /*0064*/ 	.byte	0x03, 0x19
        /*0066*/ 	.short	0x001c


	//----- nvinfo : EIATTR_PARAM_CBANK
	.align		4
        /*0068*/ 	.byte	0x04, 0x0a
        /*006a*/ 	.short	(.L_231 - .L_230)
	.align		4
.L_230:
        /*006c*/ 	.word	index@(.nv.constant0.less_equal)
        /*0070*/ 	.short	0x0380
        /*0072*/ 	.short	0x001c


	//----- nvinfo : EIATTR_SW_WAR
	.align		4
.L_231:
        /*0074*/ 	.byte	0x04, 0x36
        /*0076*/ 	.short	(.L_233 - .L_232)
.L_232:
        /*0078*/ 	.word	0x00000008
.L_233:


//--------------------- .nv.info.greater_equal_f64 --------------------------
	.section	.nv.info.greater_equal_f64,"",@"SHT_CUDA_INFO"
	.sectionflags	@""
	.align	4


	//----- nvinfo : EIATTR_CUDA_API_VERSION
	.align		4
        /*0000*/ 	.byte	0x04, 0x37
        /*0002*/ 	.short	(.L_235 - .L_234)
.L_234:
        /*0004*/ 	.word	0x00000082


	//----- nvinfo : EIATTR_KPARAM_INFO
	.align		4
.L_235:
        /*0008*/ 	.byte	0x04, 0x17
        /*000a*/ 	.short	(.L_237 - .L_236)
.L_236:
        /*000c*/ 	.word	0x00000000
        /*0010*/ 	.short	0x0003
        /*0012*/ 	.short	0x0018
        /*0014*/ 	.byte	0x00, 0xf0, 0x11, 0x00


	//----- nvinfo : EIATTR_KPARAM_INFO
	.align		4
.L_237:
        /*0018*/ 	.byte	0x04, 0x17
        /*001a*/ 	.short	(.L_239 - .L_238)
.L_238:
        /*001c*/ 	.word	0x00000000
        /*0020*/ 	.short	0x0002
        /*0022*/ 	.short	0x0010
        /*0024*/ 	.byte	0x00, 0xf5, 0x21, 0x00


	//----- nvinfo : EIATTR_KPARAM_INFO
	.align		4
.L_239:
        /*0028*/ 	.byte	0x04, 0x17
        /*002a*/ 	.short	(.L_241 - .L_240)
.L_240:
        /*002c*/ 	.word	0x00000000
        /*0030*/ 	.short	0x0001
        /*0032*/ 	.short	0x0008
        /*0034*/ 	.byte	0x00, 0xf5, 0x21, 0x00


	//----- nvinfo : EIATTR_KPARAM_INFO
	.align		4
.L_241:
        /*0038*/ 	.byte	0x04, 0x17
        /*003a*/ 	.short	(.L_243 - .L_242)
.L_242:
        /*003c*/ 	.word	0x00000000
        /*0040*/ 	.short	0x0000
        /*0042*/ 	.short	0x0000
        /*0044*/ 	.byte	0x00, 0xf5, 0x21, 0x00


	//----- nvinfo : EIATTR_SPARSE_MMA_MASK
	.align		4
.L_243:
        /*0048*/ 	.byte	0x03, 0x50
        /*004a*/ 	.short	0x0000


	//----- nvinfo : EIATTR_MAXREG_COUNT
	.align		4
        /*004c*/ 	.byte	0x03, 0x1b
        /*004e*/ 	.short	0x00ff


	//----- nvinfo : EIATTR_MERCURY_ISA_VERSION
	.align		4
        /*0050*/ 	.byte	0x03, 0x5f
        /*0052*/ 	.short	0x0101


	//----- nvinfo : EIATTR_VRC_CTA_INIT_COUNT
	.align		4
        /*0054*/ 	.byte	0x02, 0x4a
	.zero		1
	.zero		1


	//----- nvinfo : EIATTR_EXIT_INSTR_OFFSETS
	.align		4
        /*0058*/ 	.byte	0x04, 0x1c
        /*005a*/ 	.short	(.L_245 - .L_244)


	//   ....[0]....
.L_244:
        /*005c*/ 	.word	0x00000070


	//   ....[1]....
        /*0060*/ 	.word	0x00000150


	//----- nvinfo : EIATTR_CBANK_PARAM_SIZE
	.align		4
.L_245:
        /*0064*/ 	.byte	0x03, 0x19
        /*0066*/ 	.short	0x001c


	//----- nvinfo : EIATTR_PARAM_CBANK
	.align		4
        /*0068*/ 	.byte	0x04, 0x0a
        /*006a*/ 	.short	(.L_247 - .L_246)
	.align		4
.L_246:
        /*006c*/ 	.word	index@(.nv.constant0.greater_equal_f64)
        /*0070*/ 	.short	0x0380
        /*0072*/ 	.short	0x001c


	//----- nvinfo : EIATTR_SW_WAR
	.align		4
.L_247:
        /*0074*/ 	.byte	0x04, 0x36
        /*0076*/ 	.short	(.L_249 - .L_248)
.L_248:
        /*0078*/ 	.word	0x00000008
.L_249:


//--------------------- .nv.info.greater_equal    --------------------------
	.section	.nv.info.greater_equal,"",@"SHT_CUDA_INFO"
	.sectionflags	@""
	.align	4


	//----- nvinfo : EIATTR_CUDA_API_VERSION
	.align		4
        /*0000*/ 	.byte	0x04, 0x37
        /*0002*/ 	.short	(.L_251 - .L_250)
.L_250:
        /*0004*/ 	.word	0x00000082


	//----- nvinfo : EIATTR_KPARAM_INFO
	.align		4
.L_251:
        /*0008*/ 	.byte	0x04, 0x17
        /*000a*/ 	.short	(.L_253 - .L_252)
.L_252:
        /*000c*/ 	.word	0x00000000
        /*0010*/ 	.short	0x0003
        /*0012*/ 	.short	0x0018
        /*0014*/ 	.byte	0x00, 0xf0, 0x11, 0x00


	//----- nvinfo : EIATTR_KPARAM_INFO
	.align		4
.L_253:
        /*0018*/ 	.byte	0x04, 0x17
        /*001a*/ 	.short	(.L_255 - .L_254)
.L_254:
        /*001c*/ 	.word	0x00000000
        /*0020*/ 	.short	0x0002
        /*0022*/ 	.short	0x0010
        /*0024*/ 	.byte	0x00, 0xf5, 0x21, 0x00


	//----- nvinfo : EIATTR_KPARAM_INFO
	.align		4
.L_255:
        /*0028*/ 	.byte	0x04, 0x17
        /*002a*/ 	.short	(.L_257 - .L_256)
.L_256:
        /*002c*/ 	.word	0x00000000
        /*0030*/ 	.short	0x0001
        /*0032*/ 	.short	0x0008
        /*0034*/ 	.byte	0x00, 0xf5, 0x21, 0x00


	//----- nvinfo : EIATTR_KPARAM_INFO
	.align		4
.L_257:
        /*0038*/ 	.byte	0x04, 0x17
        /*003a*/ 	.short	(.L_259 - .L_258)
.L_258:
        /*003c*/ 	.word	0x00000000
        /*0040*/ 	.short	0x0000
        /*0042*/ 	.short	0x0000
        /*0044*/ 	.byte	0x00, 0xf5, 0x21, 0x00


	//----- nvinfo : EIATTR_SPARSE_MMA_MASK
	.align		4
.L_259:
        /*0048*/ 	.byte	0x03, 0x50
        /*004a*/ 	.short	0x0000


	//----- nvinfo : EIATTR_MAXREG_COUNT
	.align		4
        /*004c*/ 	.byte	0x03, 0x1b
        /*004e*/ 	.short	0x00ff


	//----- nvinfo : EIATTR_MERCURY_ISA_VERSION
	.align		4
        /*0050*/ 	.byte	0x03, 0x5f
        /*0052*/ 	.short	0x0101


	//----- nvinfo : EIATTR_VRC_CTA_INIT_COUNT
	.align		4
        /*0054*/ 	.byte	0x02, 0x4a
	.zero		1
	.zero		1


	//----- nvinfo : EIATTR_EXIT_INSTR_OFFSETS
	.align		4
        /*0058*/ 	.byte	0x04, 0x1c
        /*005a*/ 	.short	(.L_261 - .L_260)


	//   ....[0]....
.L_260:
        /*005c*/ 	.word	0x00000070


	//   ....[1]....
        /*0060*/ 	.word	0x00000130


	//----- nvinfo : EIATTR_CBANK_PARAM_SIZE
	.align		4
.L_261:
        /*0064*/ 	.byte	0x03, 0x19
        /*0066*/ 	.short	0x001c


	//----- nvinfo : EIATTR_PARAM_CBANK
	.align		4
        /*0068*/ 	.byte	0x04, 0x0a
        /*006a*/ 	.short	(.L_263 - .L_262)
	.align		4
.L_262:
        /*006c*/ 	.word	index@(.nv.constant0.greater_equal)
        /*0070*/ 	.short	0x0380
        /*0072*/ 	.short	0x001c


	//----- nvinfo : EIATTR_SW_WAR
	.align		4
.L_263:
        /*0074*/ 	.byte	0x04, 0x36
        /*0076*/ 	.short	(.L_265 - .L_264)
.L_264:
        /*0078*/ 	.word	0x00000008
.L_265:


//--------------------- .nv.info.clamp            --------------------------
	.section	.nv.info.clamp,"",@"SHT_CUDA_INFO"
	.sectionflags	@""
	.align	4


	//----- nvinfo : EIATTR_CUDA_API_VERSION
	.align		4
        /*0000*/ 	.byte	0x04, 0x37
        /*0002*/ 	.short	(.L_267 - .L_266)
.L_266:
        /*0004*/ 	.word	0x00000082


	//----- nvinfo : EIATTR_KPARAM_INFO
	.align		4
.L_267:
        /*0008*/ 	.byte	0x04, 0x17
        /*000a*/ 	.short	(.L_269 - .L_268)
.L_268:
        /*000c*/ 	.word	0x00000000
        /*0010*/ 	.short	0x0004
        /*0012*/ 	.short	0x0018
        /*0014*/ 	.byte	0x00, 0xf0, 0x11, 0x00


	//----- nvinfo : EIATTR_KPARAM_INFO
	.align		4
.L_269:
        /*0018*/ 	.byte	0x04, 0x17
        /*001a*/ 	.short	(.L_271 - .L_270)
.L_270:
        /*001c*/ 	.word	0x00000000
        /*0020*/ 	.short	0x0003
        /*0022*/ 	.short	0x0014
        /*0024*/ 	.byte	0x00, 0xf0, 0x11, 0x00


	//----- nvinfo : EIATTR_KPARAM_INFO
	.align		4
.L_271:
        /*0028*/ 	.byte	0x04, 0x17
        /*002a*/ 	.short	(.L_273 - .L_272)
.L_272:
        /*002c*/ 	.word	0x00000000
        /*0030*/ 	.short	0x0002
        /*0032*/ 	.short	0x0010
        /*0034*/ 	.byte	0x00, 0xf0, 0x11, 0x00


	//----- nvinfo : EIATTR_KPARAM_INFO
	.align		4
.L_273:
        /*0038*/ 	.byte	0x04, 0x17
        /*003a*/ 	.short	(.L_275 - .L_274)
.L_274:
        /*003c*/ 	.word	0x00000000
        /*0040*/ 	.short	0x0001
        /*0042*/ 	.short	0x0008
        /*0044*/ 	.byte	0x00, 0xf5, 0x21, 0x00


	//----- nvinfo : EIATTR_KPARAM_INFO
	.align		4
.L_275:
        /*0048*/ 	.byte	0x04, 0x17
        /*004a*/ 	.short	(.L_277 - .L_276)
.L_276:
        /*004c*/ 	.word	0x00000000
        /*0050*/ 	.short	0x0000
        /*0052*/ 	.short	0x0000
        /*0054*/ 	.byte	0x00, 0xf5, 0x21, 0x00


	//----- nvinfo : EIATTR_SPARSE_MMA_MASK
	.align		4
.L_277:
        /*0058*/ 	.byte	0x03, 0x50
        /*005a*/ 	.short	0x0000


	//----- nvinfo : EIATTR_MAXREG_COUNT
	.align		4
        /*005c*/ 	.byte	0x03, 0x1b
        /*005e*/ 	.short	0x00ff


	//----- nvinfo : EIATTR_MERCURY_ISA_VERSION
	.align		4
        /*0060*/ 	.byte	0x03, 0x5f
        /*0062*/ 	.short	0x0101


	//----- nvinfo : EIATTR_VRC_CTA_INIT_COUNT
	.align		4
        /*0064*/ 	.byte	0x02, 0x4a
	.zero		1
	.zero		1


	//----- nvinfo : EIATTR_EXIT_INSTR_OFFSETS
	.align		4
        /*0068*/ 	.byte	0x04, 0x1c
        /*006a*/ 	.short	(.L_279 - .L_278)


	//   ....[0]....
.L_278:
        /*006c*/ 	.word	0x00000070


	//   ....[1]....
        /*0070*/ 	.word	0x00000140


	//----- nvinfo : EIATTR_CBANK_PARAM_SIZE
	.align		4
.L_279:
        /*0074*/ 	.byte	0x03, 0x19
        /*0076*/ 	.short	0x001c


	//----- nvinfo : EIATTR_PARAM_CBANK
	.align		4
        /*0078*/ 	.byte	0x04, 0x0a
        /*007a*/ 	.short	(.L_281 - .L_280)
	.align		4
.L_280:
        /*007c*/ 	.word	index@(.nv.constant0.clamp)
        /*0080*/ 	.short	0x0380
        /*0082*/ 	.short	0x001c


	//----- nvinfo : EIATTR_SW_WAR
	.align		4
.L_281:
        /*0084*/ 	.byte	0x04, 0x36
        /*0086*/ 	.short	(.L_283 - .L_282)
.L_282:
        /*0088*/ 	.word	0x00000008
.L_283:


//--------------------- .nv.callgraph             --------------------------
	.section	.nv.callgraph,"",@"SHT_CUDA_CALLGRAPH"
	.align	4
	.sectionentsize	8
	.align		4
        /*0000*/ 	.word	0x00000000
	.align		4
        /*0004*/ 	.word	0xffffffff
	.align		4
        /*0008*/ 	.word	0x00000000
	.align		4
        /*000c*/ 	.word	0xfffffffe
	.align		4
        /*0010*/ 	.word	0x00000000
	.align		4
        /*0014*/ 	.word	0xfffffffd
	.align		4
        /*0018*/ 	.word	0x00000000
	.align		4
        /*001c*/ 	.word	0xfffffffc


//--------------------- .text.sign_kernel_f64     --------------------------
	.section	.text.sign_kernel_f64,"ax",@progbits
	.align	128
        .global         sign_kernel_f64
        .type           sign_kernel_f64,@function
        .size           sign_kernel_f64,(.L_x_13 - sign_kernel_f64)
        .other          sign_kernel_f64,@"STO_CUDA_ENTRY STV_DEFAULT"
sign_kernel_f64:
.text.sign_kernel_f64:
[----:B------:R-:W-:Y:S01]  /*0000*/  LDC R1, c[0x0][0x37c] ;  /* 0x0000df00ff017b82 */ /* 0x000fe20000000800 */
[----:B------:R-:W0:Y:S07]  /*0010*/  S2R R0, SR_TID.X ;  /* 0x0000000000007919 */ /* 0x000e2e0000002100 */
[----:B------:R-:W0:Y:S01]  /*0020*/  S2UR UR4, SR_CTAID.X ;  /* 0x00000000000479c3 */ /* 0x000e220000002500 */
[----:B------:R-:W1:Y:S07]  /*0030*/  LDCU UR5, c[0x0][0x390] ;  /* 0x00007200ff0577ac */ /* 0x000e6e0008000800 */
[----:B------:R-:W0:Y:S02]  /*0040*/  LDC R9, c[0x0][0x360] ;  /* 0x0000d800ff097b82 */ /* 0x000e240000000800 */
[----:B0-----:R-:W-:-:S05]  /*0050*/  IMAD R9, R9, UR4, R0 ;  /* 0x0000000409097c24 */ /* 0x001fca000f8e0200 */
[----:B-1----:R-:W-:-:S13]  /*0060*/  ISETP.GE.AND P0, PT, R9, UR5, PT ;  /* 0x0000000509007c0c */ /* 0x002fda000bf06270 */
[----:B------:R-:W-:Y:S05]  /*0070*/  @P0 EXIT ;  /* 0x000000000000094d */ /* 0x000fea0003800000 */
[----:B------:R-:W0:Y:S01]  /*0080*/  LDC.64 R2, c[0x0][0x380] ;  /* 0x0000e000ff027b82 */ /* 0x000e220000000a00 */
[----:B------:R-:W1:Y:S01]  /*0090*/  LDCU.64 UR4, c[0x0][0x358] ;  /* 0x00006b00ff0477ac */ /* 0x000e620008000a00 */
[----:B0-----:R-:W-:-:S06]  /*00a0*/  IMAD.WIDE R2, R9, 0x8, R2 ;  /* 0x0000000809027825 */ /* 0x001fcc00078e0202 */
[----:B-1----:R-:W2:Y:S02]  /*00b0*/  LDG.E.64 R2, desc[UR4][R2.64] ;  /* 0x0000000402027981 */ /* 0x002ea4000c1e1b00 */
[----:B--2---:R-:W-:-:S14]  /*00c0*/  DSETP.GT.AND P0, PT, R2, RZ, PT ;  /* 0x000000ff0200722a */ /* 0x004fdc0003f04000 */
[----:B------:R-:W0:Y:S01]  /*00d0*/  @P0 LDC.64 R4, c[0x0][0x388] ;  /* 0x0000e200ff040b82 */ /* 0x000e220000000a00 */
[----:B------:R-:W-:Y:S02]  /*00e0*/  @P0 MOV R6, 0x0 ;  /* 0x0000000000060802 */ /* 0x000fe40000000f00 */
[----:B------:R-:W-:Y:S01]  /*00f0*/  @P0 MOV R7, 0x3ff00000 ;  /* 0x3ff0000000070802 */ /* 0x000fe20000000f00 */
[----:B0-----:R-:W-:-:S05]  /*0100*/  @P0 IMAD.WIDE R4, R9, 0x8, R4 ;  /* 0x0000000809040825 */ /* 0x001fca00078e0204 */
[----:B------:R0:W-:Y:S01]  /*0110*/  @P0 STG.E.64 desc[UR4][R4.64], R6 ;  /* 0x0000000604000986 */ /* 0x0001e2000c101b04 */
[----:B------:R-:W-:Y:S05]  /*0120*/  @P0 EXIT ;  /* 0x000000000000094d */ /* 0x000fea0003800000 */
[----:B------:R-:W-:-:S14]  /*0130*/  DSETP.GEU.AND P0, PT, R2, RZ, PT ;  /* 0x000000ff0200722a */ /* 0x000fdc0003f0e000 */
[----:B0-----:R-:W0:Y:S01]  /*0140*/  @!P0 LDC.64 R4, c[0x0][0x388] ;  /* 0x0000e200ff048b82 */ /* 0x001e220000000a00 */
[----:B------:R-:W-:Y:S02]  /*0150*/  @!P0 MOV R2, 0x0 ;  /* 0x0000000000028802 */ /* 0x000fe40000000f00 */
[----:B------:R-:W-:Y:S01]  /*0160*/  @!P0 MOV R3, 0xbff00000 ;  /* 0xbff0000000038802 */ /* 0x000fe20000000f00 */
[----:B0-----:R-:W-:-:S05]  /*0170*/  @!P0 IMAD.WIDE R4, R9, 0x8, R4 ;  /* 0x0000000809048825 */ /* 0x001fca00078e0204 */
[----:B------:R0:W-:Y:S01]  /*0180*/  @!P0 STG.E.64 desc[UR4][R4.64], R2 ;  /* 0x0000000204008986 */ /* 0x0001e2000c101b04 */
[----:B------:R-:W-:Y:S05]  /*0190*/  @!P0 EXIT ;  /* 0x000000000000894d */ /* 0x000fea0003800000 */
[----:B0-----:R-:W0:Y:S02]  /*01a0*/  LDC.64 R2, c[0x0][0x388] ;  /* 0x0000e200ff027b82 */ /* 0x001e240000000a00 */
[----:B0-----:R-:W-:-:S05]  /*01b0*/  IMAD.WIDE R2, R9, 0x8, R2 ;  /* 0x0000000809027825 */ /* 0x001fca00078e0202 */
[----:B------:R-:W-:Y:S01]  /*01c0*/  STG.E.64 desc[UR4][R2.64], RZ ;  /* 0x000000ff02007986 */ /* 0x000fe2000c101b04 */
[----:B------:R-:W-:Y:S05]  /*01d0*/  EXIT ;  /* 0x000000000000794d */ /* 0x000fea0003800000 */
.L_x_0:
[----:B------:R-:W-:-:S00]  /*01e0*/  BRA `(.L_x_0) ;  /* 0xfffffffc00fc7947 */ /* 0x000fc0000383ffff */
[----:B------:R-:W-:-:S00]  /*01f0*/  NOP ;  /* 0x0000000000007918 */ /* 0x000fc00000000000 */
        /* <DEDUP_REMOVED lines=8> */
.L_x_13:


//--------------------- .text.sign                --------------------------
	.section	.text.sign,"ax",@progbits
	.align	128
        .global         sign
        .type           sign,@function
        .size           sign,(.L_x_14 - sign)
        .other          sign,@"STO_CUDA_ENTRY STV_DEFAULT"
sign:
.text.sign:
        /* <DEDUP_REMOVED lines=11> */
[----:B-1----:R-:W2:Y:S02]  /*00b0*/  LDG.E R2, desc[UR4][R2.64] ;  /* 0x0000000402027981 */ /* 0x002ea4000c1e1900 */
[----:B--2---:R-:W-:-:S13]  /*00c0*/  FSETP.GT.AND P0, PT, R2, RZ, PT ;  /* 0x000000ff0200720b */ /* 0x004fda0003f04000 */
[----:B------:R-:W0:Y:S01]  /*00d0*/  @P0 LDC.64 R4, c[0x0][0x388] ;  /* 0x0000e200ff040b82 */ /* 0x000e220000000a00 */
[----:B------:R-:W-:Y:S01]  /*00e0*/  @P0 MOV R9, 0x3f800000 ;  /* 0x3f80000000090802 */ /* 0x000fe20000000f00 */
[----:B0-----:R-:W-:-:S05]  /*00f0*/  @P0 IMAD.WIDE R4, R7, 0x4, R4 ;  /* 0x0000000407040825 */ /* 0x001fca00078e0204 */
[----:B------:R0:W-:Y:S01]  /*0100*/  @P0 STG.E desc[UR4][R4.64], R9 ;  /* 0x0000000904000986 */ /* 0x0001e2000c101904 */
[----:B------:R-:W-:Y:S05]  /*0110*/  @P0 EXIT ;  /* 0x000000000000094d */ /* 0x000fea0003800000 */
[----:B------:R-:W-:-:S13]  /*0120*/  FSETP.GEU.AND P0, PT, R2, RZ, PT ;  /* 0x000000ff0200720b */ /* 0x000fda0003f0e000 */
[----:B------:R-:W1:Y:S01]  /*0130*/  @!P0 LDC.64 R2, c[0x0][0x388] ;  /* 0x0000e200ff028b82 */ /* 0x000e620000000a00 */
[----:B0-----:R-:W-:Y:S01]  /*0140*/  @!P0 MOV R5, 0xbf800000 ;  /* 0xbf80000000058802 */ /* 0x001fe20000000f00 */
[----:B-1----:R-:W-:-:S05]  /*0150*/  @!P0 IMAD.WIDE R2, R7, 0x4, R2 ;  /* 0x0000000407028825 */ /* 0x002fca00078e0202 */
[----:B------:R0:W-:Y:S01]  /*0160*/  @!P0 STG.E desc[UR4][R2.64], R5 ;  /* 0x0000000502008986 */ /* 0x0001e2000c101904 */
[----:B------:R-:W-:Y:S05]  /*0170*/  @!P0 EXIT ;  /* 0x000000000000894d */ /* 0x000fea0003800000 */
[----:B0-----:R-:W0:Y:S02]  /*0180*/  LDC.64 R2, c[0x0][0x388] ;  /* 0x0000e200ff027b82 */ /* 0x001e240000000a00 */
[----:B0-----:R-:W-:-:S05]  /*0190*/  IMAD.WIDE R2, R7, 0x4, R2 ;  /* 0x0000000407027825 */ /* 0x001fca00078e0202 */
[----:B------:R-:W-:Y:S01]  /*01a0*/  STG.E desc[UR4][R2.64], RZ ;  /* 0x000000ff02007986 */ /* 0x000fe2000c101904 */
[----:B------:R-:W-:Y:S05]  /*01b0*/  EXIT ;  /* 0x000000000000794d */ /* 0x000fea0003800000 */
.L_x_1:
        /* <DEDUP_REMOVED lines=12> */
.L_x_14:


//--------------------- .text.in_range_f64        --------------------------
	.section	.text.in_range_f64,"ax",@progbits
	.align	128
        .global         in_range_f64
        .type           in_range_f64,@function
        .size           in_range_f64,(.L_x_15 - in_range_f64)
        .other          in_range_f64,@"STO_CUDA_ENTRY STV_DEFAULT"
in_range_f64:
.text.in_range_f64:
        /* <DEDUP_REMOVED lines=9> */
[----:B------:R-:W1:Y:S07]  /*0090*/  LDCU.64 UR4, c[0x0][0x358] ;  /* 0x00006b00ff0477ac */ /* 0x000e6e0008000a00 */
[----:B------:R-:W2:Y:S08]  /*00a0*/  LDC.64 R4, c[0x0][0x388] ;  /* 0x0000e200ff047b82 */ /* 0x000eb00000000a00 */
[----:B------:R-:W3:Y:S01]  /*00b0*/  LDC.64 R6, c[0x0][0x390] ;  /* 0x0000e400ff067b82 */ /* 0x000ee20000000a00 */
[----:B0-----:R-:W-:-:S07]  /*00c0*/  IMAD.WIDE R2, R11, 0x8, R2 ;  /* 0x000000080b027825 */ /* 0x001fce00078e0202 */
[----:B------:R-:W0:Y:S01]  /*00d0*/  LDC.64 R8, c[0x0][0x398] ;  /* 0x0000e600ff087b82 */ /* 0x000e220000000a00 */
[----:B-1----:R-:W2:Y:S02]  /*00e0*/  LDG.E.64 R2, desc[UR4][R2.64] ;  /* 0x0000000402027981 */ /* 0x002ea4000c1e1b00 */
[C---:B--2---:R-:W-:Y:S02]  /*00f0*/  DSETP.GE.AND P0, PT, R2.reuse, R4, PT ;  /* 0x000000040200722a */ /* 0x044fe40003f06000 */
[----:B---3--:R-:W-:Y:S01]  /*0100*/  DSETP.GTU.AND P1, PT, R2, R6, PT ;  /* 0x000000060200722a */ /* 0x008fe20003f2c000 */
[----:B0-----:R-:W-:-:S03]  /*0110*/  IMAD.WIDE R4, R11, 0x8, R8 ;  /* 0x000000080b047825 */ /* 0x001fc600078e0208 */
[----:B------:R-:W-:-:S04]  /*0120*/  FSEL R6, RZ, 1.875, !P0 ;  /* 0x3ff00000ff067808 */ /* 0x000fc80004000000 */
[----:B------:R-:W-:Y:S02]  /*0130*/  FSEL R7, R6, RZ, !P1 ;  /* 0x000000ff06077208 */ /* 0x000fe40004800000 */
[----:B------:R-:W-:-:S05]  /*0140*/  MOV R6, RZ ;  /* 0x000000ff00067202 */ /* 0x000fca0000000f00 */
[----:B------:R-:W-:Y:S01]  /*0150*/  STG.E.64 desc[UR4][R4.64], R6 ;  /* 0x0000000604007986 */ /* 0x000fe2000c101b04 */
[----:B------:R-:W-:Y:S05]  /*0160*/  EXIT ;  /* 0x000000000000794d */ /* 0x000fea0003800000 */
.L_x_2:
        /* <DEDUP_REMOVED lines=9> */
.L_x_15:


//--------------------- .text.in_range            --------------------------
	.section	.text.in_range,"ax",@progbits
	.align	128
        .global         in_range
        .type           in_range,@function
        .size           in_range,(.L_x_16 - in_range)
        .other          in_range,@"STO_CUDA_ENTRY STV_DEFAULT"
in_range:
.text.in_range:
        /* <DEDUP_REMOVED lines=10> */
[----:B------:R-:W2:Y:S06]  /*00a0*/  LDCU.64 UR6, c[0x0][0x388] ;  /* 0x00007100ff0677ac */ /* 0x000eac0008000a00 */
[----:B------:R-:W3:Y:S01]  /*00b0*/  LDC.64 R4, c[0x0][0x390] ;  /* 0x0000e400ff047b82 */ /* 0x000ee20000000a00 */
[----:B0-----:R-:W-:-:S06]  /*00c0*/  IMAD.WIDE R2, R7, 0x4, R2 ;  /* 0x0000000407027825 */ /* 0x001fcc00078e0202 */
[----:B-1----:R-:W2:Y:S01]  /*00d0*/  LDG.E R2, desc[UR4][R2.64] ;  /* 0x0000000402027981 */ /* 0x002ea2000c1e1900 */
[----:B---3--:R-:W-:Y:S01]  /*00e0*/  IMAD.WIDE R4, R7, 0x4, R4 ;  /* 0x0000000407047825 */ /* 0x008fe200078e0204 */
[C---:B--2---:R-:W-:Y:S02]  /*00f0*/  FSETP.GTU.AND P0, PT, R2.reuse, UR7, PT ;  /* 0x0000000702007c0b */ /* 0x044fe4000bf0c000 */
[----:B------:R-:W-:-:S04]  /*0100*/  FSET.BF.GE.AND R0, R2, UR6, PT ;  /* 0x0000000602007c0a */ /* 0x000fc8000b806000 */
[----:B------:R-:W-:-:S05]  /*0110*/  FSEL R7, R0, RZ, !P0 ;  /* 0x000000ff00077208 */ /* 0x000fca0004000000 */
[----:B------:R-:W-:Y:S01]  /*0120*/  STG.E desc[UR4][R4.64], R7 ;  /* 0x0000000704007986 */ /* 0x000fe2000c101904 */
[----:B------:R-:W-:Y:S05]  /*0130*/  EXIT ;  /* 0x000000000000794d */ /* 0x000fea0003800000 */
.L_x_3:
        /* <DEDUP_REMOVED lines=12> */
.L_x_16:


//--------------------- .text.logical_not_f64     --------------------------
	.section	.text.logical_not_f64,"ax",@progbits
	.align	128
        .global         logical_not_f64
        .type           logical_not_f64,@function
        .size           logical_not_f64,(.L_x_17 - logical_not_f64)
        .other          logical_not_f64,@"STO_CUDA_ENTRY STV_DEFAULT"
logical_not_f64:
.text.logical_not_f64:
        /* <DEDUP_REMOVED lines=10> */
[----:B------:R-:W2:Y:S01]  /*00a0*/  LDC.64 R4, c[0x0][0x388] ;  /* 0x0000e200ff047b82 */ /* 0x000ea20000000a00 */
[----:B0-----:R-:W-:-:S06]  /*00b0*/  IMAD.WIDE R2, R9, 0x8, R2 ;  /* 0x0000000809027825 */ /* 0x001fcc00078e0202 */
[----:B-1----:R-:W3:Y:S01]  /*00c0*/  LDG.E.64 R2, desc[UR4][R2.64] ;  /* 0x0000000402027981 */ /* 0x002ee2000c1e1b00 */
[----:B------:R-:W-:Y:S01]  /*00d0*/  MOV R6, RZ ;  /* 0x000000ff00067202 */ /* 0x000fe20000000f00 */
[----:B--2---:R-:W-:Y:S01]  /*00e0*/  IMAD.WIDE R4, R9, 0x8, R4 ;  /* 0x0000000809047825 */ /* 0x004fe200078e0204 */
[----:B---3--:R-:W-:-:S06]  /*00f0*/  DSETP.NEU.AND P0, PT, R2, RZ, PT ;  /* 0x000000ff0200722a */ /* 0x008fcc0003f0d000 */
[----:B------:R-:W-:-:S05]  /*0100*/  FSEL R7, RZ, 1.875, P0 ;  /* 0x3ff00000ff077808 */ /* 0x000fca0000000000 */
[----:B------:R-:W-:Y:S01]  /*0110*/  STG.E.64 desc[UR4][R4.64], R6 ;  /* 0x0000000604007986 */ /* 0x000fe2000c101b04 */
[----:B------:R-:W-:Y:S05]  /*0120*/  EXIT ;  /* 0x000000000000794d */ /* 0x000fea0003800000 */
.L_x_4:
        /* <DEDUP_REMOVED lines=13> */
.L_x_17:


//--------------------- .text.logical_not         --------------------------
	.section	.text.logical_not,"ax",@progbits
	.align	128
        .global         logical_not
        .type           logical_not,@function
        .size           logical_not,(.L_x_18 - logical_not)
        .other          logical_not,@"STO_CUDA_ENTRY STV_DEFAULT"
logical_not:
.text.logical_not:
        /* <DEDUP_REMOVED lines=12> */
[----:B-1----:R-:W3:Y:S01]  /*00c0*/  LDG.E R2, desc[UR4][R2.64] ;  /* 0x0000000402027981 */ /* 0x002ee2000c1e1900 */
[----:B--2---:R-:W-:Y:S01]  /*00d0*/  IMAD.WIDE R4, R7, 0x4, R4 ;  /* 0x0000000407047825 */ /* 0x004fe200078e0204 */
[----:B---3--:R-:W-:-:S05]  /*00e0*/  FSET.BF.EQ.AND R7, R2, RZ, PT ;  /* 0x000000ff0207720a */ /* 0x008fca0003802000 */
[----:B------:R-:W-:Y:S01]  /*00f0*/  STG.E desc[UR4][R4.64], R7 ;  /* 0x0000000704007986 */ /* 0x000fe2000c101904 */
[----:B------:R-:W-:Y:S05]  /*0100*/  EXIT ;  /* 0x000000000000794d */ /* 0x000fea0003800000 */
.L_x_5:
        /* <DEDUP_REMOVED lines=15> */
.L_x_18:


//--------------------- .text.equal_f64           --------------------------
	.section	.text.equal_f64,"ax",@progbits
	.align	128
        .global         equal_f64
        .type           equal_f64,@function
        .size           equal_f64,(.L_x_19 - equal_f64)
        .other          equal_f64,@"STO_CUDA_ENTRY STV_DEFAULT"
equal_f64:
.text.equal_f64:
        /* <DEDUP_REMOVED lines=12> */
[----:B0-----:R-:W-:-:S06]  /*00c0*/  IMAD.WIDE R2, R11, 0x8, R2 ;  /* 0x000000080b027825 */ /* 0x001fcc00078e0202 */
[----:B-1----:R-:W4:Y:S01]  /*00d0*/  LDG.E.64 R2, desc[UR4][R2.64] ;  /* 0x0000000402027981 */ /* 0x002f22000c1e1b00 */
[----:B--2---:R-:W-:-:S06]  /*00e0*/  IMAD.WIDE R4, R11, 0x8, R4 ;  /* 0x000000080b047825 */ /* 0x004fcc00078e0204 */
[----:B------:R-:W4:Y:S01]  /*00f0*/  LDG.E.64 R4, desc[UR4][R4.64] ;  /* 0x0000000404047981 */ /* 0x000f22000c1e1b00 */
[----:B------:R-:W-:Y:S01]  /*0100*/  MOV R8, RZ ;  /* 0x000000ff00087202 */ /* 0x000fe20000000f00 */
[----:B---3--:R-:W-:Y:S01]  /*0110*/  IMAD.WIDE R6, R11, 0x8, R6 ;  /* 0x000000080b067825 */ /* 0x008fe200078e0206 */
[----:B----4-:R-:W-:-:S06]  /*0120*/  DSETP.NEU.AND P0, PT, R2, R4, PT ;  /* 0x000000040200722a */ /* 0x010fcc0003f0d000 */
[----:B------:R-:W-:-:S05]  /*0130*/  FSEL R9, RZ, 1.875, P0 ;  /* 0x3ff00000ff097808 */ /* 0x000fca0000000000 */
[----:B------:R-:W-:Y:S01]  /*0140*/  STG.E.64 desc[UR4][R6.64], R8 ;  /* 0x0000000806007986 */ /* 0x000fe2000c101b04 */
[----:B------:R-:W-:Y:S05]  /*0150*/  EXIT ;  /* 0x000000000000794d */ /* 0x000fea0003800000 */
.L_x_6:
        /* <DEDUP_REMOVED lines=10> */
.L_x_19:


//--------------------- .text.equal               --------------------------
	.section	.text.equal,"ax",@progbits
	.align	128
        .global         equal
        .type           equal,@function
        .size           equal,(.L_x_20 - equal)
        .other          equal,@"STO_CUDA_ENTRY STV_DEFAULT"
equal:
.text.equal:
        /* <DEDUP_REMOVED lines=13> */
[----:B-1----:R-:W4:Y:S01]  /*00d0*/  LDG.E R2, desc[UR4][R2.64] ;  /* 0x0000000402027981 */ /* 0x002f22000c1e1900 */
[----:B--2---:R-:W-:-:S06]  /*00e0*/  IMAD.WIDE R4, R9, 0x4, R4 ;  /* 0x0000000409047825 */ /* 0x004fcc00078e0204 */
[----:B------:R-:W4:Y:S01]  /*00f0*/  LDG.E R5, desc[UR4][R4.64] ;  /* 0x0000000404057981 */ /* 0x000f22000c1e1900 */
[----:B---3--:R-:W-:Y:S01]  /*0100*/  IMAD.WIDE R6, R9, 0x4, R6 ;  /* 0x0000000409067825 */ /* 0x008fe200078e0206 */
[----:B----4-:R-:W-:-:S05]  /*0110*/  FSET.BF.EQ.AND R9, R2, R5, PT ;  /* 0x000000050209720a */ /* 0x010fca0003802000 */
[----:B------:R-:W-:Y:S01]  /*0120*/  STG.E desc[UR4][R6.64], R9 ;  /* 0x0000000906007986 */ /* 0x000fe2000c101904 */
[----:B------:R-:W-:Y:S05]  /*0130*/  EXIT ;  /* 0x000000000000794d */ /* 0x000fea0003800000 */
.L_x_7:
        /* <DEDUP_REMOVED lines=12> */
.L_x_20:


//--------------------- .text.less_equal_f64      --------------------------
	.section	.text.less_equal_f64,"ax",@progbits
	.align	128
        .global         less_equal_f64
        .type           less_equal_f64,@function
        .size           less_equal_f64,(.L_x_21 - less_equal_f64)
        .other          less_equal_f64,@"STO_CUDA_ENTRY STV_DEFAULT"
less_equal_f64:
.text.less_equal_f64:
        /* <DEDUP_REMOVED lines=18> */
[----:B----4-:R-:W-:-:S06]  /*0120*/  DSETP.GTU.AND P0, PT, R2, R4, PT ;  /* 0x000000040200722a */ /* 0x010fcc0003f0c000 */
[----:B------:R-:W-:-:S05]  /*0130*/  FSEL R9, RZ, 1.875, P0 ;  /* 0x3ff00000ff097808 */ /* 0x000fca0000000000 */
[----:B------:R-:W-:Y:S01]  /*0140*/  STG.E.64 desc[UR4][R6.64], R8 ;  /* 0x0000000806007986 */ /* 0x000fe2000c101b04 */
[----:B------:R-:W-:Y:S05]  /*0150*/  EXIT ;  /* 0x000000000000794d */ /* 0x000fea0003800000 */
.L_x_8:
        /* <DEDUP_REMOVED lines=10> */
.L_x_21:


//--------------------- .text.less_equal          --------------------------
	.section	.text.less_equal,"ax",@progbits
	.align	128
        .global         less_equal
        .type           less_equal,@function
        .size           less_equal,(.L_x_22 - less_equal)
        .other          less_equal,@"STO_CUDA_ENTRY STV_DEFAULT"
less_equal:
.text.less_equal:
        /* <DEDUP_REMOVED lines=17> */
[----:B----4-:R-:W-:-:S05]  /*0110*/  FSET.BF.LE.AND R9, R2, R5, PT ;  /* 0x000000050209720a */ /* 0x010fca0003803000 */
[----:B------:R-:W-:Y:S01]  /*0120*/  STG.E desc[UR4][R6.64], R9 ;  /* 0x0000000906007986 */ /* 0x000fe2000c101904 */
[----:B------:R-:W-:Y:S05]  /*0130*/  EXIT ;  /* 0x000000000000794d */ /* 0x000fea0003800000 */
.L_x_9:
        /* <DEDUP_REMOVED lines=12> */
.L_x_22:


//--------------------- .text.greater_equal_f64   --------------------------
	.section	.text.greater_equal_f64,"ax",@progbits
	.align	128
        .global         greater_equal_f64
        .type           greater_equal_f64,@function
        .size           greater_equal_f64,(.L_x_23 - greater_equal_f64)
        .other          greater_equal_f64,@"STO_CUDA_ENTRY STV_DEFAULT"
greater_equal_f64:
.text.greater_equal_f64:
        /* <DEDUP_REMOVED lines=18> */
[----:B----4-:R-:W-:-:S06]  /*0120*/  DSETP.GE.AND P0, PT, R2, R4, PT ;  /* 0x000000040200722a */ /* 0x010fcc0003f06000 */
[----:B------:R-:W-:-:S05]  /*0130*/  FSEL R9, RZ, 1.875, !P0 ;  /* 0x3ff00000ff097808 */ /* 0x000fca0004000000 */
[----:B------:R-:W-:Y:S01]  /*0140*/  STG.E.64 desc[UR4][R6.64], R8 ;  /* 0x0000000806007986 */ /* 0x000fe2000c101b04 */
[----:B------:R-:W-:Y:S05]  /*0150*/  EXIT ;  /* 0x000000000000794d */ /* 0x000fea0003800000 */
.L_x_10:
        /* <DEDUP_REMOVED lines=10> */
.L_x_23:


//--------------------- .text.greater_equal       --------------------------
	.section	.text.greater_equal,"ax",@progbits
	.align	128
        .global         greater_equal
        .type           greater_equal,@function
        .size           greater_equal,(.L_x_24 - greater_equal)
        .other          greater_equal,@"STO_CUDA_ENTRY STV_DEFAULT"
greater_equal:
.text.greater_equal:
        /* <DEDUP_REMOVED lines=17> */
[----:B----4-:R-:W-:-:S05]  /*0110*/  FSET.BF.GE.AND R9, R2, R5, PT ;  /* 0x000000050209720a */ /* 0x010fca0003806000 */
[----:B------:R-:W-:Y:S01]  /*0120*/  STG.E desc[UR4][R6.64], R9 ;  /* 0x0000000906007986 */ /* 0x000fe2000c101904 */
[----:B------:R-:W-:Y:S05]  /*0130*/  EXIT ;  /* 0x000000000000794d */ /* 0x000fea0003800000 */
.L_x_11:
        /* <DEDUP_REMOVED lines=12> */
.L_x_24:


//--------------------- .text.clamp               --------------------------
	.section	.text.clamp,"ax",@progbits
	.align	128
        .global         clamp
        .type           clamp,@function
        .size           clamp,(.L_x_25 - clamp)
        .other          clamp,@"STO_CUDA_ENTRY STV_DEFAULT"
clamp:
.text.clamp:
        /* <DEDUP_REMOVED lines=15> */
[----:B--2---:R-:W-:-:S04]  /*00f0*/  FSETP.GEU.AND P0, PT, R2, UR6, PT ;  /* 0x0000000602007c0b */ /* 0x004fc8000bf0e000 */
[----:B------:R-:W-:-:S04]  /*0100*/  FSEL R0, R2, UR6, P0 ;  /* 0x0000000602007c08 */ /* 0x000fc80008000000 */
[----:B------:R-:W-:-:S04]  /*0110*/  FSETP.GT.AND P0, PT, R0, UR7, PT ;  /* 0x0000000700007c0b */ /* 0x000fc8000bf04000 */
[----:B------:R-:W-:-:S05]  /*0120*/  FSEL R7, R0, UR7, !P0 ;  /* 0x0000000700077c08 */ /* 0x000fca000c000000 */
[----:B------:R-:W-:Y:S01]  /*0130*/  STG.E desc[UR4][R4.64], R7 ;  /* 0x0000000704007986 */ /* 0x000fe2000c101904 */
[----:B------:R-:W-:Y:S05]  /*0140*/  EXIT ;  /* 0x000000000000794d */ /* 0x000fea0003800000 */
.L_x_12:
        /* <DEDUP_REMOVED lines=11> */
.L_x_25:


//--------------------- .nv.shared.reserved.0     --------------------------
	.section	.nv.shared.reserved.0,"aw",@nobits
	.weak		__nv_reservedSMEM_offset_0_alias
	.size		__nv_reservedSMEM_offset_0_alias, 0, 64
	.other		__nv_reservedSMEM_offset_0_alias,@"STO_CUDA_RESERVED_SHARED STV_DEFAULT"
__nv_reservedSMEM_offset_0_alias:
	.zero		0
	.zero		64


//--------------------- .nv.constant0.sign_kernel_f64 --------------------------
	.section	.nv.constant0.sign_kernel_f64,"a",@progbits
	.sectionflags	@""
	.align	4
.nv.constant0.sign_kernel_f64:
	.zero		916


//--------------------- .nv.constant0.sign        --------------------------
	.section	.nv.constant0.sign,"a",@progbits
	.sectionflags	@""
	.align	4
.nv.constant0.sign:
	.zero		916


//--------------------- .nv.constant0.in_range_f64 --------------------------
	.section	.nv.constant0.in_range_f64,"a",@progbits
	.sectionflags	@""
	.align	4
.nv.constant0.in_range_f64:
	.zero		932


//--------------------- .nv.constant0.in_range    --------------------------
	.section	.nv.constant0.in_range,"a",@progbits
	.sectionflags	@""
	.align	4
.nv.constant0.in_range:
	.zero		924


//--------------------- .nv.constant0.logical_not_f64 --------------------------
	.section	.nv.constant0.logical_not_f64,"a",@progbits
	.sectionflags	@""
	.align	4
.nv.constant0.logical_not_f64:
	.zero		916


//--------------------- .nv.constant0.logical_not --------------------------
	.section	.nv.constant0.logical_not,"a",@progbits
	.sectionflags	@""
	.align	4
.nv.constant0.logical_not:
	.zero		916


//--------------------- .nv.constant0.equal_f64   --------------------------
	.section	.nv.constant0.equal_f64,"a",@progbits
	.sectionflags	@""
	.align	4
.nv.constant0.equal_f64:
	.zero		924


//--------------------- .nv.constant0.equal       --------------------------
	.section	.nv.constant0.equal,"a",@progbits
	.sectionflags	@""
	.align	4
.nv.constant0.equal:
	.zero		924


//--------------------- .nv.constant0.less_equal_f64 --------------------------
	.section	.nv.constant0.less_equal_f64,"a",@progbits
	.sectionflags	@""
	.align	4
.nv.constant0.less_equal_f64:
	.zero		924


//--------------------- .nv.constant0.less_equal  --------------------------
	.section	.nv.constant0.less_equal,"a",@progbits
	.sectionflags	@""
	.align	4
.nv.constant0.less_equal:
	.zero		924


//--------------------- .nv.constant0.greater_equal_f64 --------------------------
	.section	.nv.constant0.greater_equal_f64,"a",@progbits
	.sectionflags	@""
	.align	4
.nv.constant0.greater_equal_f64:
	.zero		924


//--------------------- .nv.constant0.greater_equal --------------------------
	.section	.nv.constant0.greater_equal,"a",@progbits
	.sectionflags	@""
	.align	4
.nv.constant0.greater_equal:
	.zero		924


//--------------------- .nv.constant0.clamp       --------------------------
	.section	.nv.constant0.clamp,"a",@progbits
	.sectionflags	@""
	.align	4
.nv.constant0.clamp:
	.zero		924


//--------------------- SYMBOLS --------------------------

	.type		.nv.reservedSmem.offset0,@object
	.size		.nv.reservedSmem.offset0,0x4
